//
// Generated by NVIDIA NVVM Compiler
//
// Compiler Build ID: CL-36424714
// Cuda compilation tools, release 13.0, V13.0.88
// Based on NVVM 20.0.0
//

.version 9.0
.target sm_100
.address_size 64

	// .globl	_Z12square_arrayP10query_infoPfS1_S1_S1_S1_S1_S1_i

.visible .entry _Z12square_arrayP10query_infoPfS1_S1_S1_S1_S1_S1_i(
	.param .u64 .ptr .align 1 _Z12square_arrayP10query_infoPfS1_S1_S1_S1_S1_S1_i_param_0,
	.param .u64 .ptr .align 1 _Z12square_arrayP10query_infoPfS1_S1_S1_S1_S1_S1_i_param_1,
	.param .u64 .ptr .align 1 _Z12square_arrayP10query_infoPfS1_S1_S1_S1_S1_S1_i_param_2,
	.param .u64 .ptr .align 1 _Z12square_arrayP10query_infoPfS1_S1_S1_S1_S1_S1_i_param_3,
	.param .u64 .ptr .align 1 _Z12square_arrayP10query_infoPfS1_S1_S1_S1_S1_S1_i_param_4,
	.param .u64 .ptr .align 1 _Z12square_arrayP10query_infoPfS1_S1_S1_S1_S1_S1_i_param_5,
	.param .u64 .ptr .align 1 _Z12square_arrayP10query_infoPfS1_S1_S1_S1_S1_S1_i_param_6,
	.param .u64 .ptr .align 1 _Z12square_arrayP10query_infoPfS1_S1_S1_S1_S1_S1_i_param_7,
	.param .u32 _Z12square_arrayP10query_infoPfS1_S1_S1_S1_S1_S1_i_param_8
)
{
	.reg .pred 	%p<68>;
	.reg .b32 	%r<215>;
	.reg .b32 	%f<214>;
	.reg .b64 	%rd<183>;

	ld.param.u64 	%rd25, [_Z12square_arrayP10query_infoPfS1_S1_S1_S1_S1_S1_i_param_0];
	ld.param.u64 	%rd26, [_Z12square_arrayP10query_infoPfS1_S1_S1_S1_S1_S1_i_param_1];
	ld.param.u64 	%rd27, [_Z12square_arrayP10query_infoPfS1_S1_S1_S1_S1_S1_i_param_3];
	ld.param.u64 	%rd28, [_Z12square_arrayP10query_infoPfS1_S1_S1_S1_S1_S1_i_param_4];
	ld.param.u64 	%rd29, [_Z12square_arrayP10query_infoPfS1_S1_S1_S1_S1_S1_i_param_5];
	ld.param.u32 	%r79, [_Z12square_arrayP10query_infoPfS1_S1_S1_S1_S1_S1_i_param_8];
	mov.u32 	%r80, %ctaid.x;
	mov.u32 	%r81, %ntid.x;
	mov.u32 	%r82, %tid.x;
	mad.lo.s32 	%r1, %r80, %r81, %r82;
	setp.ge.s32 	%p1, %r1, %r79;
	@%p1 bra 	$L__BB0_121;
	cvta.to.global.u64 	%rd30, %rd25;
	cvta.to.global.u64 	%rd1, %rd29;
	cvta.to.global.u64 	%rd31, %rd28;
	cvta.to.global.u64 	%rd32, %rd27;
	cvta.to.global.u64 	%rd33, %rd26;
	mul.wide.s32 	%rd34, %r1, 32;
	add.s64 	%rd35, %rd30, %rd34;
	ld.global.u32 	%r83, [%rd35];
	ld.global.u32 	%r2, [%rd35+4];
	ld.global.u32 	%r3, [%rd35+8];
	ld.global.u32 	%r4, [%rd35+24];
	mul.wide.s32 	%rd36, %r83, 4;
	add.s64 	%rd2, %rd33, %rd36;
	add.s64 	%rd3, %rd32, %rd36;
	mul.wide.s32 	%rd37, %r4, 4;
	add.s64 	%rd4, %rd31, %rd37;
	add.s64 	%rd5, %rd1, %rd37;
	setp.lt.s32 	%p2, %r3, 1;
	@%p2 bra 	$L__BB0_98;
	and.b32  	%r5, %r2, 3;
	and.b32  	%r6, %r2, 2147483644;
	mov.b32 	%r190, 0;
$L__BB0_3:
	setp.lt.s32 	%p3, %r2, 1;
	@%p3 bra 	$L__BB0_11;
	setp.lt.u32 	%p4, %r2, 4;
	mul.lo.s32 	%r8, %r190, %r2;
	mov.b32 	%r192, 0;
	@%p4 bra 	$L__BB0_7;
	mov.b32 	%r191, 0;
$L__BB0_6:
	mad.lo.s32 	%r87, %r191, %r3, %r190;
	mul.wide.u32 	%rd38, %r87, 4;
	add.s64 	%rd39, %rd2, %rd38;
	ld.global.f32 	%f17, [%rd39];
	add.s32 	%r88, %r191, %r8;
	mul.wide.u32 	%rd40, %r88, 4;
	add.s64 	%rd41, %rd3, %rd40;
	st.global.f32 	[%rd41], %f17;
	add.s32 	%r89, %r87, %r3;
	mul.wide.u32 	%rd42, %r89, 4;
	add.s64 	%rd43, %rd2, %rd42;
	ld.global.f32 	%f18, [%rd43];
	st.global.f32 	[%rd41+4], %f18;
	add.s32 	%r90, %r89, %r3;
	mul.wide.u32 	%rd44, %r90, 4;
	add.s64 	%rd45, %rd2, %rd44;
	ld.global.f32 	%f19, [%rd45];
	st.global.f32 	[%rd41+8], %f19;
	add.s32 	%r91, %r90, %r3;
	mul.wide.u32 	%rd46, %r91, 4;
	add.s64 	%rd47, %rd2, %rd46;
	ld.global.f32 	%f20, [%rd47];
	st.global.f32 	[%rd41+12], %f20;
	add.s32 	%r191, %r191, 4;
	setp.ne.s32 	%p5, %r191, %r6;
	mov.u32 	%r192, %r6;
	@%p5 bra 	$L__BB0_6;
$L__BB0_7:
	setp.eq.s32 	%p6, %r5, 0;
	@%p6 bra 	$L__BB0_11;
	setp.eq.s32 	%p7, %r5, 1;
	mad.lo.s32 	%r16, %r192, %r3, %r190;
	mul.wide.u32 	%rd48, %r16, 4;
	add.s64 	%rd49, %rd2, %rd48;
	ld.global.f32 	%f21, [%rd49];
	add.s32 	%r92, %r192, %r8;
	mul.wide.u32 	%rd50, %r92, 4;
	add.s64 	%rd51, %rd3, %rd50;
	st.global.f32 	[%rd51], %f21;
	@%p7 bra 	$L__BB0_11;
	setp.eq.s32 	%p8, %r5, 2;
	add.s32 	%r17, %r16, %r3;
	mul.wide.u32 	%rd52, %r17, 4;
	add.s64 	%rd53, %rd2, %rd52;
	ld.global.f32 	%f22, [%rd53];
	cvt.u64.u32 	%rd54, %r8;
	cvt.u64.u32 	%rd55, %r192;
	add.s64 	%rd56, %rd55, %rd54;
	shl.b64 	%rd57, %rd56, 2;
	add.s64 	%rd6, %rd3, %rd57;
	st.global.f32 	[%rd6+4], %f22;
	@%p8 bra 	$L__BB0_11;
	add.s32 	%r93, %r17, %r3;
	mul.wide.u32 	%rd58, %r93, 4;
	add.s64 	%rd59, %rd2, %rd58;
	ld.global.f32 	%f23, [%rd59];
	st.global.f32 	[%rd6+8], %f23;
$L__BB0_11:
	add.s32 	%r190, %r190, 1;
	setp.eq.s32 	%p9, %r190, %r3;
	@%p9 bra 	$L__BB0_12;
	bra.uni 	$L__BB0_3;
$L__BB0_12:
	and.b32  	%r9, %r2, 7;
	add.s32 	%r10, %r9, -1;
	and.b32  	%r11, %r2, 2147483640;
	and.b32  	%r12, %r2, 1;
	mov.b32 	%r193, 0;
$L__BB0_13:
	mul.lo.s32 	%r20, %r193, %r2;
	mul.lo.s32 	%r21, %r193, %r3;
	mov.b32 	%r194, 0;
	cvt.u64.u32 	%rd97, %r20;
$L__BB0_14:
	setp.lt.s32 	%p10, %r2, 1;
	mov.f32 	%f213, 0f00000000;
	@%p10 bra 	$L__BB0_26;
	setp.lt.u32 	%p11, %r2, 8;
	mov.f32 	%f213, 0f00000000;
	mov.b32 	%r197, 0;
	@%p11 bra 	$L__BB0_18;
	mov.f32 	%f213, 0f00000000;
	mov.b32 	%r195, 0;
$L__BB0_17:
	.pragma "nounroll";
	add.s32 	%r98, %r195, %r20;
	mul.wide.u32 	%rd60, %r98, 4;
	add.s64 	%rd61, %rd3, %rd60;
	ld.global.f32 	%f28, [%rd61];
	mad.lo.s32 	%r99, %r195, %r3, %r194;
	mul.wide.u32 	%rd62, %r99, 4;
	add.s64 	%rd63, %rd2, %rd62;
	ld.global.f32 	%f29, [%rd63];
	fma.rn.f32 	%f30, %f28, %f29, %f213;
	ld.global.f32 	%f31, [%rd61+4];
	add.s32 	%r100, %r99, %r3;
	mul.wide.u32 	%rd64, %r100, 4;
	add.s64 	%rd65, %rd2, %rd64;
	ld.global.f32 	%f32, [%rd65];
	fma.rn.f32 	%f33, %f31, %f32, %f30;
	ld.global.f32 	%f34, [%rd61+8];
	add.s32 	%r101, %r100, %r3;
	mul.wide.u32 	%rd66, %r101, 4;
	add.s64 	%rd67, %rd2, %rd66;
	ld.global.f32 	%f35, [%rd67];
	fma.rn.f32 	%f36, %f34, %f35, %f33;
	ld.global.f32 	%f37, [%rd61+12];
	add.s32 	%r102, %r101, %r3;
	mul.wide.u32 	%rd68, %r102, 4;
	add.s64 	%rd69, %rd2, %rd68;
	ld.global.f32 	%f38, [%rd69];
	fma.rn.f32 	%f39, %f37, %f38, %f36;
	ld.global.f32 	%f40, [%rd61+16];
	add.s32 	%r103, %r102, %r3;
	mul.wide.u32 	%rd70, %r103, 4;
	add.s64 	%rd71, %rd2, %rd70;
	ld.global.f32 	%f41, [%rd71];
	fma.rn.f32 	%f42, %f40, %f41, %f39;
	ld.global.f32 	%f43, [%rd61+20];
	add.s32 	%r104, %r103, %r3;
	mul.wide.u32 	%rd72, %r104, 4;
	add.s64 	%rd73, %rd2, %rd72;
	ld.global.f32 	%f44, [%rd73];
	fma.rn.f32 	%f45, %f43, %f44, %f42;
	ld.global.f32 	%f46, [%rd61+24];
	add.s32 	%r105, %r104, %r3;
	mul.wide.u32 	%rd74, %r105, 4;
	add.s64 	%rd75, %rd2, %rd74;
	ld.global.f32 	%f47, [%rd75];
	fma.rn.f32 	%f48, %f46, %f47, %f45;
	ld.global.f32 	%f49, [%rd61+28];
	add.s32 	%r106, %r105, %r3;
	mul.wide.u32 	%rd76, %r106, 4;
	add.s64 	%rd77, %rd2, %rd76;
	ld.global.f32 	%f50, [%rd77];
	fma.rn.f32 	%f213, %f49, %f50, %f48;
	add.s32 	%r195, %r195, 8;
	setp.ne.s32 	%p12, %r195, %r11;
	mov.u32 	%r197, %r11;
	@%p12 bra 	$L__BB0_17;
$L__BB0_18:
	setp.eq.s32 	%p13, %r9, 0;
	@%p13 bra 	$L__BB0_26;
	setp.lt.u32 	%p14, %r10, 3;
	@%p14 bra 	$L__BB0_21;
	add.s32 	%r107, %r197, %r20;
	mul.wide.u32 	%rd78, %r107, 4;
	add.s64 	%rd79, %rd3, %rd78;
	ld.global.f32 	%f52, [%rd79];
	mad.lo.s32 	%r108, %r197, %r3, %r194;
	mul.wide.u32 	%rd80, %r108, 4;
	add.s64 	%rd81, %rd2, %rd80;
	ld.global.f32 	%f53, [%rd81];
	fma.rn.f32 	%f54, %f52, %f53, %f213;
	cvt.u64.u32 	%rd83, %r197;
	add.s64 	%rd84, %rd83, %rd97;
	shl.b64 	%rd85, %rd84, 2;
	add.s64 	%rd86, %rd3, %rd85;
	ld.global.f32 	%f55, [%rd86+4];
	add.s32 	%r109, %r108, %r3;
	mul.wide.u32 	%rd87, %r109, 4;
	add.s64 	%rd88, %rd2, %rd87;
	ld.global.f32 	%f56, [%rd88];
	fma.rn.f32 	%f57, %f55, %f56, %f54;
	ld.global.f32 	%f58, [%rd86+8];
	add.s32 	%r110, %r109, %r3;
	mul.wide.u32 	%rd89, %r110, 4;
	add.s64 	%rd90, %rd2, %rd89;
	ld.global.f32 	%f59, [%rd90];
	fma.rn.f32 	%f60, %f58, %f59, %f57;
	ld.global.f32 	%f61, [%rd86+12];
	add.s32 	%r111, %r110, %r3;
	mul.wide.u32 	%rd91, %r111, 4;
	add.s64 	%rd92, %rd2, %rd91;
	ld.global.f32 	%f62, [%rd92];
	fma.rn.f32 	%f213, %f61, %f62, %f60;
	add.s32 	%r197, %r197, 4;
$L__BB0_21:
	setp.eq.s32 	%p15, %r5, 0;
	@%p15 bra 	$L__BB0_26;
	setp.eq.s32 	%p16, %r5, 1;
	@%p16 bra 	$L__BB0_24;
	add.s32 	%r112, %r197, %r20;
	mul.wide.u32 	%rd93, %r112, 4;
	add.s64 	%rd94, %rd3, %rd93;
	ld.global.f32 	%f64, [%rd94];
	mad.lo.s32 	%r113, %r197, %r3, %r194;
	mul.wide.u32 	%rd95, %r113, 4;
	add.s64 	%rd96, %rd2, %rd95;
	ld.global.f32 	%f65, [%rd96];
	fma.rn.f32 	%f66, %f64, %f65, %f213;
	cvt.u64.u32 	%rd98, %r197;
	add.s64 	%rd99, %rd98, %rd97;
	shl.b64 	%rd100, %rd99, 2;
	add.s64 	%rd101, %rd3, %rd100;
	ld.global.f32 	%f67, [%rd101+4];
	add.s32 	%r114, %r113, %r3;
	mul.wide.u32 	%rd102, %r114, 4;
	add.s64 	%rd103, %rd2, %rd102;
	ld.global.f32 	%f68, [%rd103];
	fma.rn.f32 	%f213, %f67, %f68, %f66;
	add.s32 	%r197, %r197, 2;
$L__BB0_24:
	setp.eq.s32 	%p17, %r12, 0;
	@%p17 bra 	$L__BB0_26;
	add.s32 	%r115, %r197, %r20;
	mul.wide.u32 	%rd104, %r115, 4;
	add.s64 	%rd105, %rd3, %rd104;
	ld.global.f32 	%f69, [%rd105];
	mad.lo.s32 	%r116, %r197, %r3, %r194;
	mul.wide.u32 	%rd106, %r116, 4;
	add.s64 	%rd107, %rd2, %rd106;
	ld.global.f32 	%f70, [%rd107];
	fma.rn.f32 	%f213, %f69, %f70, %f213;
$L__BB0_26:
	add.s32 	%r117, %r194, %r21;
	mul.wide.u32 	%rd108, %r117, 4;
	add.s64 	%rd109, %rd4, %rd108;
	st.global.f32 	[%rd109], %f213;
	add.s32 	%r194, %r194, 1;
	setp.ne.s32 	%p18, %r194, %r3;
	@%p18 bra 	$L__BB0_14;
	add.s32 	%r193, %r193, 1;
	setp.eq.s32 	%p19, %r193, %r3;
	@%p19 bra 	$L__BB0_28;
	bra.uni 	$L__BB0_13;
$L__BB0_28:
	add.s32 	%r22, %r3, -1;
	and.b32  	%r23, %r3, 7;
	add.s32 	%r24, %r23, -1;
	and.b32  	%r25, %r3, 3;
	and.b32  	%r26, %r3, 2147483640;
	and.b32  	%r27, %r3, 1;
	mov.b32 	%r199, 0;
$L__BB0_29:
	setp.lt.u32 	%p20, %r22, 7;
	mul.lo.s32 	%r39, %r199, %r3;
	add.s32 	%r120, %r39, %r199;
	mul.wide.u32 	%rd110, %r120, 4;
	add.s64 	%rd7, %rd5, %rd110;
	mov.b32 	%r202, 0;
	@%p20 bra 	$L__BB0_56;
	mov.b32 	%r200, 0;
	cvt.u64.u32 	%rd113, %r39;
$L__BB0_31:
	.pragma "nounroll";
	setp.ne.s32 	%p21, %r199, %r200;
	@%p21 bra 	$L__BB0_33;
	mov.b32 	%r124, 1065353216;
	st.global.u32 	[%rd7], %r124;
	bra.uni 	$L__BB0_34;
$L__BB0_33:
	add.s32 	%r122, %r200, %r39;
	mul.wide.u32 	%rd111, %r122, 4;
	add.s64 	%rd112, %rd5, %rd111;
	mov.b32 	%r123, 0;
	st.global.u32 	[%rd112], %r123;
$L__BB0_34:
	add.s32 	%r125, %r200, 1;
	setp.eq.s32 	%p22, %r199, %r125;
	cvt.u64.u32 	%rd114, %r200;
	add.s64 	%rd115, %rd114, %rd113;
	shl.b64 	%rd116, %rd115, 2;
	add.s64 	%rd8, %rd5, %rd116;
	@%p22 bra 	$L__BB0_36;
	mov.b32 	%r126, 0;
	st.global.u32 	[%rd8+4], %r126;
	bra.uni 	$L__BB0_37;
$L__BB0_36:
	mov.b32 	%r127, 1065353216;
	st.global.u32 	[%rd7], %r127;
$L__BB0_37:
	add.s32 	%r128, %r200, 2;
	setp.eq.s32 	%p23, %r199, %r128;
	@%p23 bra 	$L__BB0_39;
	mov.b32 	%r129, 0;
	st.global.u32 	[%rd8+8], %r129;
	bra.uni 	$L__BB0_40;
$L__BB0_39:
	mov.b32 	%r130, 1065353216;
	st.global.u32 	[%rd7], %r130;
$L__BB0_40:
	add.s32 	%r131, %r200, 3;
	setp.eq.s32 	%p24, %r199, %r131;
	@%p24 bra 	$L__BB0_42;
	mov.b32 	%r132, 0;
	st.global.u32 	[%rd8+12], %r132;
	bra.uni 	$L__BB0_43;
$L__BB0_42:
	mov.b32 	%r133, 1065353216;
	st.global.u32 	[%rd7], %r133;
$L__BB0_43:
	add.s32 	%r134, %r200, 4;
	setp.eq.s32 	%p25, %r199, %r134;
	@%p25 bra 	$L__BB0_45;
	mov.b32 	%r135, 0;
	st.global.u32 	[%rd8+16], %r135;
	bra.uni 	$L__BB0_46;
$L__BB0_45:
	mov.b32 	%r136, 1065353216;
	st.global.u32 	[%rd7], %r136;
$L__BB0_46:
	add.s32 	%r137, %r200, 5;
	setp.eq.s32 	%p26, %r199, %r137;
	@%p26 bra 	$L__BB0_48;
	mov.b32 	%r138, 0;
	st.global.u32 	[%rd8+20], %r138;
	bra.uni 	$L__BB0_49;
$L__BB0_48:
	mov.b32 	%r139, 1065353216;
	st.global.u32 	[%rd7], %r139;
$L__BB0_49:
	add.s32 	%r140, %r200, 6;
	setp.eq.s32 	%p27, %r199, %r140;
	@%p27 bra 	$L__BB0_51;
	mov.b32 	%r141, 0;
	st.global.u32 	[%rd8+24], %r141;
	bra.uni 	$L__BB0_52;
$L__BB0_51:
	mov.b32 	%r142, 1065353216;
	st.global.u32 	[%rd7], %r142;
$L__BB0_52:
	add.s32 	%r143, %r200, 7;
	setp.eq.s32 	%p28, %r199, %r143;
	@%p28 bra 	$L__BB0_54;
	mov.b32 	%r144, 0;
	st.global.u32 	[%rd8+28], %r144;
	bra.uni 	$L__BB0_55;
$L__BB0_54:
	mov.b32 	%r145, 1065353216;
	st.global.u32 	[%rd7], %r145;
$L__BB0_55:
	add.s32 	%r200, %r200, 8;
	setp.ne.s32 	%p29, %r200, %r26;
	mov.u32 	%r202, %r26;
	@%p29 bra 	$L__BB0_31;
$L__BB0_56:
	setp.eq.s32 	%p30, %r23, 0;
	@%p30 bra 	$L__BB0_84;
	setp.lt.u32 	%p31, %r24, 3;
	@%p31 bra 	$L__BB0_71;
	setp.eq.s32 	%p32, %r199, %r202;
	@%p32 bra 	$L__BB0_60;
	add.s32 	%r146, %r202, %r39;
	mul.wide.u32 	%rd117, %r146, 4;
	add.s64 	%rd118, %rd5, %rd117;
	mov.b32 	%r147, 0;
	st.global.u32 	[%rd118], %r147;
	bra.uni 	$L__BB0_61;
$L__BB0_60:
	mov.b32 	%r148, 1065353216;
	st.global.u32 	[%rd7], %r148;
$L__BB0_61:
	add.s32 	%r149, %r202, 1;
	setp.eq.s32 	%p33, %r199, %r149;
	cvt.u64.u32 	%rd119, %r39;
	cvt.u64.u32 	%rd120, %r202;
	add.s64 	%rd121, %rd120, %rd119;
	shl.b64 	%rd122, %rd121, 2;
	add.s64 	%rd9, %rd5, %rd122;
	@%p33 bra 	$L__BB0_63;
	mov.b32 	%r150, 0;
	st.global.u32 	[%rd9+4], %r150;
	bra.uni 	$L__BB0_64;
$L__BB0_63:
	mov.b32 	%r151, 1065353216;
	st.global.u32 	[%rd7], %r151;
$L__BB0_64:
	add.s32 	%r152, %r202, 2;
	setp.eq.s32 	%p34, %r199, %r152;
	@%p34 bra 	$L__BB0_66;
	mov.b32 	%r153, 0;
	st.global.u32 	[%rd9+8], %r153;
	bra.uni 	$L__BB0_67;
$L__BB0_66:
	mov.b32 	%r154, 1065353216;
	st.global.u32 	[%rd7], %r154;
$L__BB0_67:
	add.s32 	%r155, %r202, 3;
	setp.eq.s32 	%p35, %r199, %r155;
	@%p35 bra 	$L__BB0_69;
	mov.b32 	%r156, 0;
	st.global.u32 	[%rd9+12], %r156;
	bra.uni 	$L__BB0_70;
$L__BB0_69:
	mov.b32 	%r157, 1065353216;
	st.global.u32 	[%rd7], %r157;
$L__BB0_70:
	add.s32 	%r202, %r202, 4;
$L__BB0_71:
	setp.eq.s32 	%p36, %r25, 0;
	@%p36 bra 	$L__BB0_84;
	setp.eq.s32 	%p37, %r25, 1;
	@%p37 bra 	$L__BB0_80;
	setp.eq.s32 	%p38, %r199, %r202;
	@%p38 bra 	$L__BB0_75;
	add.s32 	%r158, %r202, %r39;
	mul.wide.u32 	%rd123, %r158, 4;
	add.s64 	%rd124, %rd5, %rd123;
	mov.b32 	%r159, 0;
	st.global.u32 	[%rd124], %r159;
	bra.uni 	$L__BB0_76;
$L__BB0_75:
	mov.b32 	%r160, 1065353216;
	st.global.u32 	[%rd7], %r160;
$L__BB0_76:
	add.s32 	%r161, %r202, 1;
	setp.eq.s32 	%p39, %r199, %r161;
	@%p39 bra 	$L__BB0_78;
	cvt.u64.u32 	%rd125, %r39;
	cvt.u64.u32 	%rd126, %r202;
	add.s64 	%rd127, %rd126, %rd125;
	shl.b64 	%rd128, %rd127, 2;
	add.s64 	%rd129, %rd5, %rd128;
	mov.b32 	%r162, 0;
	st.global.u32 	[%rd129+4], %r162;
	bra.uni 	$L__BB0_79;
$L__BB0_78:
	mov.b32 	%r163, 1065353216;
	st.global.u32 	[%rd7], %r163;
$L__BB0_79:
	add.s32 	%r202, %r202, 2;
$L__BB0_80:
	setp.eq.s32 	%p40, %r27, 0;
	@%p40 bra 	$L__BB0_84;
	setp.eq.s32 	%p41, %r199, %r202;
	@%p41 bra 	$L__BB0_83;
	add.s32 	%r164, %r202, %r39;
	mul.wide.u32 	%rd130, %r164, 4;
	add.s64 	%rd131, %rd5, %rd130;
	mov.b32 	%r165, 0;
	st.global.u32 	[%rd131], %r165;
	bra.uni 	$L__BB0_84;
$L__BB0_83:
	mov.b32 	%r166, 1065353216;
	st.global.u32 	[%rd7], %r166;
$L__BB0_84:
	add.s32 	%r199, %r199, 1;
	setp.eq.s32 	%p42, %r199, %r3;
	@%p42 bra 	$L__BB0_85;
	bra.uni 	$L__BB0_29;
$L__BB0_85:
	and.b32  	%r40, %r3, 2147483644;
	mov.b32 	%r204, 0;
$L__BB0_86:
	add.s32 	%r50, %r204, 1;
	setp.ge.s32 	%p43, %r50, %r3;
	@%p43 bra 	$L__BB0_97;
	mul.lo.s32 	%r51, %r204, %r3;
	cvt.u64.u32 	%rd148, %r51;
	mov.u32 	%r205, %r50;
$L__BB0_88:
	mul.lo.s32 	%r55, %r205, %r3;
	add.s32 	%r168, %r55, %r204;
	mul.wide.u32 	%rd132, %r168, 4;
	add.s64 	%rd133, %rd4, %rd132;
	ld.global.f32 	%f13, [%rd133];
	setp.eq.f32 	%p44, %f13, 0f00000000;
	@%p44 bra 	$L__BB0_96;
	setp.lt.u32 	%p45, %r22, 3;
	add.s32 	%r170, %r51, %r204;
	mul.wide.u32 	%rd134, %r170, 4;
	add.s64 	%rd135, %rd4, %rd134;
	ld.global.f32 	%f71, [%rd135];
	div.rn.f32 	%f14, %f13, %f71;
	mov.b32 	%r207, 0;
	@%p45 bra 	$L__BB0_92;
	mov.b32 	%r206, 0;
$L__BB0_91:
	add.s32 	%r172, %r206, %r51;
	mul.wide.u32 	%rd136, %r172, 4;
	add.s64 	%rd137, %rd4, %rd136;
	ld.global.f32 	%f72, [%rd137];
	mul.f32 	%f73, %f14, %f72;
	add.s32 	%r173, %r206, %r55;
	mul.wide.u32 	%rd138, %r173, 4;
	add.s64 	%rd139, %rd4, %rd138;
	ld.global.f32 	%f74, [%rd139];
	sub.f32 	%f75, %f74, %f73;
	st.global.f32 	[%rd139], %f75;
	add.s64 	%rd140, %rd5, %rd136;
	ld.global.f32 	%f76, [%rd140];
	mul.f32 	%f77, %f14, %f76;
	add.s64 	%rd141, %rd5, %rd138;
	ld.global.f32 	%f78, [%rd141];
	sub.f32 	%f79, %f78, %f77;
	st.global.f32 	[%rd141], %f79;
	ld.global.f32 	%f80, [%rd137+4];
	mul.f32 	%f81, %f14, %f80;
	ld.global.f32 	%f82, [%rd139+4];
	sub.f32 	%f83, %f82, %f81;
	st.global.f32 	[%rd139+4], %f83;
	ld.global.f32 	%f84, [%rd140+4];
	mul.f32 	%f85, %f14, %f84;
	ld.global.f32 	%f86, [%rd141+4];
	sub.f32 	%f87, %f86, %f85;
	st.global.f32 	[%rd141+4], %f87;
	ld.global.f32 	%f88, [%rd137+8];
	mul.f32 	%f89, %f14, %f88;
	ld.global.f32 	%f90, [%rd139+8];
	sub.f32 	%f91, %f90, %f89;
	st.global.f32 	[%rd139+8], %f91;
	ld.global.f32 	%f92, [%rd140+8];
	mul.f32 	%f93, %f14, %f92;
	ld.global.f32 	%f94, [%rd141+8];
	sub.f32 	%f95, %f94, %f93;
	st.global.f32 	[%rd141+8], %f95;
	ld.global.f32 	%f96, [%rd137+12];
	mul.f32 	%f97, %f14, %f96;
	ld.global.f32 	%f98, [%rd139+12];
	sub.f32 	%f99, %f98, %f97;
	st.global.f32 	[%rd139+12], %f99;
	ld.global.f32 	%f100, [%rd140+12];
	mul.f32 	%f101, %f14, %f100;
	ld.global.f32 	%f102, [%rd141+12];
	sub.f32 	%f103, %f102, %f101;
	st.global.f32 	[%rd141+12], %f103;
	add.s32 	%r206, %r206, 4;
	setp.ne.s32 	%p46, %r206, %r40;
	mov.u32 	%r207, %r40;
	@%p46 bra 	$L__BB0_91;
$L__BB0_92:
	setp.eq.s32 	%p47, %r25, 0;
	@%p47 bra 	$L__BB0_96;
	setp.eq.s32 	%p48, %r25, 1;
	add.s32 	%r174, %r207, %r51;
	mul.wide.u32 	%rd142, %r174, 4;
	add.s64 	%rd143, %rd4, %rd142;
	ld.global.f32 	%f104, [%rd143];
	mul.f32 	%f105, %f14, %f104;
	add.s32 	%r175, %r207, %r55;
	mul.wide.u32 	%rd144, %r175, 4;
	add.s64 	%rd145, %rd4, %rd144;
	ld.global.f32 	%f106, [%rd145];
	sub.f32 	%f107, %f106, %f105;
	st.global.f32 	[%rd145], %f107;
	add.s64 	%rd146, %rd5, %rd142;
	ld.global.f32 	%f108, [%rd146];
	mul.f32 	%f109, %f14, %f108;
	add.s64 	%rd147, %rd5, %rd144;
	ld.global.f32 	%f110, [%rd147];
	sub.f32 	%f111, %f110, %f109;
	st.global.f32 	[%rd147], %f111;
	@%p48 bra 	$L__BB0_96;
	setp.eq.s32 	%p49, %r25, 2;
	cvt.u64.u32 	%rd149, %r207;
	add.s64 	%rd150, %rd149, %rd148;
	shl.b64 	%rd151, %rd150, 2;
	add.s64 	%rd10, %rd4, %rd151;
	ld.global.f32 	%f112, [%rd10+4];
	mul.f32 	%f113, %f14, %f112;
	cvt.u64.u32 	%rd152, %r55;
	add.s64 	%rd153, %rd149, %rd152;
	shl.b64 	%rd154, %rd153, 2;
	add.s64 	%rd11, %rd4, %rd154;
	ld.global.f32 	%f114, [%rd11+4];
	sub.f32 	%f115, %f114, %f113;
	st.global.f32 	[%rd11+4], %f115;
	add.s64 	%rd12, %rd5, %rd151;
	ld.global.f32 	%f116, [%rd12+4];
	mul.f32 	%f117, %f14, %f116;
	add.s64 	%rd13, %rd5, %rd154;
	ld.global.f32 	%f118, [%rd13+4];
	sub.f32 	%f119, %f118, %f117;
	st.global.f32 	[%rd13+4], %f119;
	@%p49 bra 	$L__BB0_96;
	ld.global.f32 	%f120, [%rd10+8];
	mul.f32 	%f121, %f14, %f120;
	ld.global.f32 	%f122, [%rd11+8];
	sub.f32 	%f123, %f122, %f121;
	st.global.f32 	[%rd11+8], %f123;
	ld.global.f32 	%f124, [%rd12+8];
	mul.f32 	%f125, %f14, %f124;
	ld.global.f32 	%f126, [%rd13+8];
	sub.f32 	%f127, %f126, %f125;
	st.global.f32 	[%rd13+8], %f127;
$L__BB0_96:
	add.s32 	%r205, %r205, 1;
	setp.ne.s32 	%p50, %r205, %r3;
	@%p50 bra 	$L__BB0_88;
$L__BB0_97:
	setp.eq.s32 	%p51, %r50, %r3;
	mov.u32 	%r204, %r50;
	@%p51 bra 	$L__BB0_98;
	bra.uni 	$L__BB0_86;
$L__BB0_98:
	setp.lt.s32 	%p52, %r3, 2;
	@%p52 bra 	$L__BB0_111;
	and.b32  	%r52, %r3, 3;
	and.b32  	%r53, %r3, 2147483644;
	mov.b32 	%r208, 1;
$L__BB0_100:
	mul.lo.s32 	%r61, %r208, %r3;
	add.s32 	%r177, %r61, %r208;
	mul.wide.u32 	%rd155, %r177, 4;
	add.s64 	%rd14, %rd4, %rd155;
	cvt.u64.u32 	%rd168, %r61;
	mov.u32 	%r209, %r208;
$L__BB0_101:
	mov.u32 	%r66, %r209;
	add.s32 	%r209, %r66, -1;
	mul.lo.s32 	%r68, %r209, %r3;
	add.s32 	%r178, %r68, %r208;
	mul.wide.s32 	%rd156, %r178, 4;
	add.s64 	%rd157, %rd4, %rd156;
	ld.global.f32 	%f15, [%rd157];
	setp.eq.f32 	%p53, %f15, 0f00000000;
	@%p53 bra 	$L__BB0_109;
	add.s32 	%r180, %r3, -1;
	setp.lt.u32 	%p54, %r180, 3;
	ld.global.f32 	%f128, [%rd14];
	div.rn.f32 	%f16, %f15, %f128;
	mov.b32 	%r211, 0;
	@%p54 bra 	$L__BB0_105;
	mov.b32 	%r210, 0;
$L__BB0_104:
	add.s32 	%r182, %r210, %r61;
	mul.wide.u32 	%rd158, %r182, 4;
	add.s64 	%rd159, %rd4, %rd158;
	ld.global.f32 	%f129, [%rd159];
	mul.f32 	%f130, %f16, %f129;
	add.s32 	%r183, %r210, %r68;
	mul.wide.s32 	%rd160, %r183, 4;
	add.s64 	%rd161, %rd4, %rd160;
	ld.global.f32 	%f131, [%rd161];
	sub.f32 	%f132, %f131, %f130;
	st.global.f32 	[%rd161], %f132;
	add.s64 	%rd162, %rd5, %rd158;
	ld.global.f32 	%f133, [%rd162];
	mul.f32 	%f134, %f16, %f133;
	add.s64 	%rd163, %rd5, %rd160;
	ld.global.f32 	%f135, [%rd163];
	sub.f32 	%f136, %f135, %f134;
	st.global.f32 	[%rd163], %f136;
	ld.global.f32 	%f137, [%rd159+4];
	mul.f32 	%f138, %f16, %f137;
	ld.global.f32 	%f139, [%rd161+4];
	sub.f32 	%f140, %f139, %f138;
	st.global.f32 	[%rd161+4], %f140;
	ld.global.f32 	%f141, [%rd162+4];
	mul.f32 	%f142, %f16, %f141;
	ld.global.f32 	%f143, [%rd163+4];
	sub.f32 	%f144, %f143, %f142;
	st.global.f32 	[%rd163+4], %f144;
	ld.global.f32 	%f145, [%rd159+8];
	mul.f32 	%f146, %f16, %f145;
	ld.global.f32 	%f147, [%rd161+8];
	sub.f32 	%f148, %f147, %f146;
	st.global.f32 	[%rd161+8], %f148;
	ld.global.f32 	%f149, [%rd162+8];
	mul.f32 	%f150, %f16, %f149;
	ld.global.f32 	%f151, [%rd163+8];
	sub.f32 	%f152, %f151, %f150;
	st.global.f32 	[%rd163+8], %f152;
	ld.global.f32 	%f153, [%rd159+12];
	mul.f32 	%f154, %f16, %f153;
	ld.global.f32 	%f155, [%rd161+12];
	sub.f32 	%f156, %f155, %f154;
	st.global.f32 	[%rd161+12], %f156;
	ld.global.f32 	%f157, [%rd162+12];
	mul.f32 	%f158, %f16, %f157;
	ld.global.f32 	%f159, [%rd163+12];
	sub.f32 	%f160, %f159, %f158;
	st.global.f32 	[%rd163+12], %f160;
	add.s32 	%r210, %r210, 4;
	setp.ne.s32 	%p55, %r210, %r53;
	mov.u32 	%r211, %r53;
	@%p55 bra 	$L__BB0_104;
$L__BB0_105:
	setp.eq.s32 	%p56, %r52, 0;
	@%p56 bra 	$L__BB0_109;
	setp.eq.s32 	%p57, %r52, 1;
	add.s32 	%r184, %r211, %r61;
	mul.wide.u32 	%rd164, %r184, 4;
	add.s64 	%rd165, %rd4, %rd164;
	ld.global.f32 	%f161, [%rd165];
	mul.f32 	%f162, %f16, %f161;
	add.s32 	%r185, %r211, %r68;
	mul.wide.s32 	%rd166, %r185, 4;
	add.s64 	%rd16, %rd4, %rd166;
	ld.global.f32 	%f163, [%rd16];
	sub.f32 	%f164, %f163, %f162;
	st.global.f32 	[%rd16], %f164;
	add.s64 	%rd167, %rd5, %rd164;
	ld.global.f32 	%f165, [%rd167];
	mul.f32 	%f166, %f16, %f165;
	add.s64 	%rd17, %rd5, %rd166;
	ld.global.f32 	%f167, [%rd17];
	sub.f32 	%f168, %f167, %f166;
	st.global.f32 	[%rd17], %f168;
	@%p57 bra 	$L__BB0_109;
	setp.eq.s32 	%p58, %r52, 2;
	cvt.u64.u32 	%rd169, %r211;
	add.s64 	%rd170, %rd169, %rd168;
	shl.b64 	%rd171, %rd170, 2;
	add.s64 	%rd18, %rd4, %rd171;
	ld.global.f32 	%f169, [%rd18+4];
	mul.f32 	%f170, %f16, %f169;
	ld.global.f32 	%f171, [%rd16+4];
	sub.f32 	%f172, %f171, %f170;
	st.global.f32 	[%rd16+4], %f172;
	add.s64 	%rd19, %rd5, %rd171;
	ld.global.f32 	%f173, [%rd19+4];
	mul.f32 	%f174, %f16, %f173;
	ld.global.f32 	%f175, [%rd17+4];
	sub.f32 	%f176, %f175, %f174;
	st.global.f32 	[%rd17+4], %f176;
	@%p58 bra 	$L__BB0_109;
	ld.global.f32 	%f177, [%rd18+8];
	mul.f32 	%f178, %f16, %f177;
	ld.global.f32 	%f179, [%rd16+8];
	sub.f32 	%f180, %f179, %f178;
	st.global.f32 	[%rd16+8], %f180;
	ld.global.f32 	%f181, [%rd19+8];
	mul.f32 	%f182, %f16, %f181;
	ld.global.f32 	%f183, [%rd17+8];
	sub.f32 	%f184, %f183, %f182;
	st.global.f32 	[%rd17+8], %f184;
$L__BB0_109:
	setp.gt.s32 	%p59, %r66, 1;
	@%p59 bra 	$L__BB0_101;
	add.s32 	%r208, %r208, 1;
	setp.eq.s32 	%p60, %r208, %r3;
	@%p60 bra 	$L__BB0_111;
	bra.uni 	$L__BB0_100;
$L__BB0_111:
	setp.lt.s32 	%p61, %r3, 1;
	@%p61 bra 	$L__BB0_121;
	add.s32 	%r62, %r3, -1;
	and.b32  	%r63, %r3, 3;
	and.b32  	%r64, %r3, 2147483644;
	neg.s32 	%r65, %r64;
	mul.wide.s32 	%rd172, %r4, 4;
	add.s64 	%rd173, %rd172, %rd1;
	add.s64 	%rd15, %rd173, 8;
	mov.b32 	%r212, 0;
$L__BB0_113:
	setp.lt.u32 	%p62, %r62, 3;
	mul.lo.s32 	%r74, %r212, %r3;
	add.s32 	%r188, %r74, %r212;
	mul.wide.u32 	%rd174, %r188, 4;
	add.s64 	%rd20, %rd4, %rd174;
	mov.b32 	%r214, 0;
	@%p62 bra 	$L__BB0_116;
	mul.wide.u32 	%rd175, %r74, 4;
	add.s64 	%rd182, %rd15, %rd175;
	mov.u32 	%r213, %r65;
$L__BB0_115:
	ld.global.f32 	%f185, [%rd182+-8];
	ld.global.f32 	%f186, [%rd20];
	div.rn.f32 	%f187, %f185, %f186;
	st.global.f32 	[%rd182+-8], %f187;
	ld.global.f32 	%f188, [%rd182+-4];
	ld.global.f32 	%f189, [%rd20];
	div.rn.f32 	%f190, %f188, %f189;
	st.global.f32 	[%rd182+-4], %f190;
	ld.global.f32 	%f191, [%rd182];
	ld.global.f32 	%f192, [%rd20];
	div.rn.f32 	%f193, %f191, %f192;
	st.global.f32 	[%rd182], %f193;
	ld.global.f32 	%f194, [%rd182+4];
	ld.global.f32 	%f195, [%rd20];
	div.rn.f32 	%f196, %f194, %f195;
	st.global.f32 	[%rd182+4], %f196;
	add.s32 	%r213, %r213, 4;
	add.s64 	%rd182, %rd182, 16;
	setp.ne.s32 	%p63, %r213, 0;
	mov.u32 	%r214, %r64;
	@%p63 bra 	$L__BB0_115;
$L__BB0_116:
	setp.eq.s32 	%p64, %r63, 0;
	@%p64 bra 	$L__BB0_120;
	setp.eq.s32 	%p65, %r63, 1;
	add.s32 	%r189, %r214, %r74;
	mul.wide.u32 	%rd176, %r189, 4;
	add.s64 	%rd177, %rd5, %rd176;
	ld.global.f32 	%f197, [%rd177];
	ld.global.f32 	%f198, [%rd20];
	div.rn.f32 	%f199, %f197, %f198;
	st.global.f32 	[%rd177], %f199;
	@%p65 bra 	$L__BB0_120;
	setp.eq.s32 	%p66, %r63, 2;
	cvt.u64.u32 	%rd178, %r74;
	cvt.u64.u32 	%rd179, %r214;
	add.s64 	%rd180, %rd179, %rd178;
	shl.b64 	%rd181, %rd180, 2;
	add.s64 	%rd24, %rd5, %rd181;
	ld.global.f32 	%f200, [%rd24+4];
	ld.global.f32 	%f201, [%rd20];
	div.rn.f32 	%f202, %f200, %f201;
	st.global.f32 	[%rd24+4], %f202;
	@%p66 bra 	$L__BB0_120;
	ld.global.f32 	%f203, [%rd24+8];
	ld.global.f32 	%f204, [%rd20];
	div.rn.f32 	%f205, %f203, %f204;
	st.global.f32 	[%rd24+8], %f205;
$L__BB0_120:
	add.s32 	%r212, %r212, 1;
	setp.ne.s32 	%p67, %r212, %r3;
	@%p67 bra 	$L__BB0_113;
$L__BB0_121:
	ret;

}


// ===== COMPILED SASS (sm_100) =====

	.target	sm_100

	.elftype	@"ET_EXEC"


//--------------------- .note.nv.tkinfo           --------------------------
	.section	.note.nv.tkinfo,"",@"SHT_NOTE"
	.sectionflags	@"SHF_NOTE_NV_TKINFO"
	.tkinfo
        /*0018*/ 	.word	0x00000002
        /*0030*/ 	.string	""
        /*0030*/ 	.string	"ptxas"
        /*0030*/ 	.string	"Cuda compilation tools, release 13.0, V13.0.88"
        /*0030*/ 	.string	"Build cuda_13.0.r13.0/compiler.36424714_0"
        /*0030*/ 	.string	"-arch sm_100 -m 64 "



//--------------------- .note.nv.cuinfo           --------------------------
	.section	.note.nv.cuinfo,"",@"SHT_NOTE"
	.sectionflags	@"SHF_NOTE_NV_CUINFO"
        /*0018*/ 	.short	0x0002
        /*001a*/ 	.short	0x0064
        /*001c*/ 	.short	0x0082
	.zero		2


//--------------------- .nv.info                  --------------------------
	.section	.nv.info,"",@"SHT_CUDA_INFO"
	.align	4


	//----- nvinfo : EIATTR_REGCOUNT
	.align		4
        /*0000*/ 	.byte	0x04, 0x2f
        /*0002*/ 	.short	(.L_1 - .L_0)
	.align		4
.L_0:
        /*0004*/ 	.word	index@(_Z12square_arrayP10query_infoPfS1_S1_S1_S1_S1_S1_i)
        /*0008*/ 	.word	0x00000020


	//----- nvinfo : EIATTR_FRAME_SIZE
	.align		4
.L_1:
        /*000c*/ 	.byte	0x04, 0x11
        /*000e*/ 	.short	(.L_3 - .L_2)
	.align		4
.L_2:
        /*0010*/ 	.word	index@($__internal_0_$__cuda_sm3x_div_rn_noftz_f32_slowpath)
        /*0014*/ 	.word	0x00000000


	//----- nvinfo : EIATTR_FRAME_SIZE
	.align		4
.L_3:
        /*0018*/ 	.byte	0x04, 0x11
        /*001a*/ 	.short	(.L_5 - .L_4)
	.align		4
.L_4:
        /*001c*/ 	.word	index@(_Z12square_arrayP10query_infoPfS1_S1_S1_S1_S1_S1_i)
        /*0020*/ 	.word	0x00000000


	//----- nvinfo : EIATTR_MIN_STACK_SIZE
	.align		4
.L_5:
        /*0024*/ 	.byte	0x04, 0x12
        /*0026*/ 	.short	(.L_7 - .L_6)
	.align		4
.L_6:
        /*0028*/ 	.word	index@(_Z12square_arrayP10query_infoPfS1_S1_S1_S1_S1_S1_i)
        /*002c*/ 	.word	0x00000000
.L_7:


//--------------------- .nv.compat                --------------------------
	.section	.nv.compat,"",@"SHT_CUDA_COMPAT_INFO"
	.align	4
        /*0000*/ 	.byte	0x02, 0x09, 0x00, 0x00, 0x02, 0x02, 0x01, 0x00, 0x02, 0x05, 0x05, 0x00, 0x03, 0x07, 0x01, 0x01
        /*0010*/ 	.byte	0x02, 0x03, 0x00, 0x00, 0x02, 0x06, 0x01, 0x00, 0x04, 0x0b, 0x08, 0x00, 0x01, 0x00, 0x00, 0x00
        /*0020*/ 	.byte	0x00, 0x00, 0x00, 0x00


//--------------------- .nv.info._Z12square_arrayP10query_infoPfS1_S1_S1_S1_S1_S1_i --------------------------
	.section	.nv.info._Z12square_arrayP10query_infoPfS1_S1_S1_S1_S1_S1_i,"",@"SHT_CUDA_INFO"
	.sectionflags	@""
	.align	4


	//----- nvinfo : EIATTR_CUDA_API_VERSION
	.align		4
        /*0000*/ 	.byte	0x04, 0x37
        /*0002*/ 	.short	(.L_9 - .L_8)
.L_8:
        /*0004*/ 	.word	0x00000082


	//----- nvinfo : EIATTR_KPARAM_INFO
	.align		4
.L_9:
        /*0008*/ 	.byte	0x04, 0x17
        /*000a*/ 	.short	(.L_11 - .L_10)
.L_10:
        /*000c*/ 	.word	0x00000000
        /*0010*/ 	.short	0x0008
        /*0012*/ 	.short	0x0040
        /*0014*/ 	.byte	0x00, 0xf0, 0x11, 0x00


	//----- nvinfo : EIATTR_KPARAM_INFO
	.align		4
.L_11:
        /*0018*/ 	.byte	0x04, 0x17
        /*001a*/ 	.short	(.L_13 - .L_12)
.L_12:
        /*001c*/ 	.word	0x00000000
        /*0020*/ 	.short	0x0007
        /*0022*/ 	.short	0x0038
        /*0024*/ 	.byte	0x00, 0xf5, 0x21, 0x00


	//----- nvinfo : EIATTR_KPARAM_INFO
	.align		4
.L_13:
        /*0028*/ 	.byte	0x04, 0x17
        /*002a*/ 	.short	(.L_15 - .L_14)
.L_14:
        /*002c*/ 	.word	0x00000000
        /*0030*/ 	.short	0x0006
        /*0032*/ 	.short	0x0030
        /*0034*/ 	.byte	0x00, 0xf5, 0x21, 0x00


	//----- nvinfo : EIATTR_KPARAM_INFO
	.align		4
.L_15:
        /*0038*/ 	.byte	0x04, 0x17
        /*003a*/ 	.short	(.L_17 - .L_16)
.L_16:
        /*003c*/ 	.word	0x00000000
        /*0040*/ 	.short	0x0005
        /*0042*/ 	.short	0x0028
        /*0044*/ 	.byte	0x00, 0xf5, 0x21, 0x00


	//----- nvinfo : EIATTR_KPARAM_INFO
	.align		4
.L_17:
        /*0048*/ 	.byte	0x04, 0x17
        /*004a*/ 	.short	(.L_19 - .L_18)
.L_18:
        /*004c*/ 	.word	0x00000000
        /*0050*/ 	.short	0x0004
        /*0052*/ 	.short	0x0020
        /*0054*/ 	.byte	0x00, 0xf5, 0x21, 0x00


	//----- nvinfo : EIATTR_KPARAM_INFO
	.align		4
.L_19:
        /*0058*/ 	.byte	0x04, 0x17
        /*005a*/ 	.short	(.L_21 - .L_20)
.L_20:
        /*005c*/ 	.word	0x00000000
        /*0060*/ 	.short	0x0003
        /*0062*/ 	.short	0x0018
        /*0064*/ 	.byte	0x00, 0xf5, 0x21, 0x00


	//----- nvinfo : EIATTR_KPARAM_INFO
	.align		4
.L_21:
        /*0068*/ 	.byte	0x04, 0x17
        /*006a*/ 	.short	(.L_23 - .L_22)
.L_22:
        /*006c*/ 	.word	0x00000000
        /*0070*/ 	.short	0x0002
        /*0072*/ 	.short	0x0010
        /*0074*/ 	.byte	0x00, 0xf5, 0x21, 0x00


	//----- nvinfo : EIATTR_KPARAM_INFO
	.align		4
.L_23:
        /*0078*/ 	.byte	0x04, 0x17
        /*007a*/ 	.short	(.L_25 - .L_24)
.L_24:
        /*007c*/ 	.word	0x00000000
        /*0080*/ 	.short	0x0001
        /*0082*/ 	.short	0x0008
        /*0084*/ 	.byte	0x00, 0xf5, 0x21, 0x00


	//----- nvinfo : EIATTR_KPARAM_INFO
	.align		4
.L_25:
        /*0088*/ 	.byte	0x04, 0x17
        /*008a*/ 	.short	(.L_27 - .L_26)
.L_26:
        /*008c*/ 	.word	0x00000000
        /*0090*/ 	.short	0x0000
        /*0092*/ 	.short	0x0000
        /*0094*/ 	.byte	0x00, 0xf5, 0x21, 0x00


	//----- nvinfo : EIATTR_SPARSE_MMA_MASK
	.align		4
.L_27:
        /*0098*/ 	.byte	0x03, 0x50
        /*009a*/ 	.short	0x0000


	//----- nvinfo : EIATTR_MAXREG_COUNT
	.align		4
        /*009c*/ 	.byte	0x03, 0x1b
        /*009e*/ 	.short	0x00ff


	//----- nvinfo : EIATTR_MERCURY_ISA_VERSION
	.align		4
        /*00a0*/ 	.byte	0x03, 0x5f
        /*00a2*/ 	.short	0x0101


	//----- nvinfo : EIATTR_VRC_CTA_INIT_COUNT
	.align		4
        /*00a4*/ 	.byte	0x02, 0x4a
	.zero		1
	.zero		1


	//----- nvinfo : EIATTR_EXIT_INSTR_OFFSETS
	.align		4
        /*00a8*/ 	.byte	0x04, 0x1c
        /*00aa*/ 	.short	(.L_29 - .L_28)


	//   ....[0]....
.L_28:
        /*00ac*/ 	.word	0x00000070


	//   ....[1]....
        /*00b0*/ 	.word	0x000028c0


	//   ....[2]....
        /*00b4*/ 	.word	0x00003320


	//----- nvinfo : EIATTR_CRS_STACK_SIZE
	.align		4
.L_29:
        /*00b8*/ 	.byte	0x04, 0x1e
        /*00ba*/ 	.short	(.L_31 - .L_30)
.L_30:
        /*00bc*/ 	.word	0x00000000


	//----- nvinfo : EIATTR_CBANK_PARAM_SIZE
	.align		4
.L_31:
        /*00c0*/ 	.byte	0x03, 0x19
        /*00c2*/ 	.short	0x0044


	//----- nvinfo : EIATTR_PARAM_CBANK
	.align		4
        /*00c4*/ 	.byte	0x04, 0x0a
        /*00c6*/ 	.short	(.L_33 - .L_32)
	.align		4
.L_32:
        /*00c8*/ 	.word	index@(.nv.constant0._Z12square_arrayP10query_infoPfS1_S1_S1_S1_S1_S1_i)
        /*00cc*/ 	.short	0x0380
        /*00ce*/ 	.short	0x0044


	//----- nvinfo : EIATTR_SW_WAR
	.align		4
.L_33:
        /*00d0*/ 	.byte	0x04, 0x36
        /*00d2*/ 	.short	(.L_35 - .L_34)
.L_34:
        /*00d4*/ 	.word	0x00000008
.L_35:


//--------------------- .nv.callgraph             --------------------------
	.section	.nv.callgraph,"",@"SHT_CUDA_CALLGRAPH"
	.align	4
	.sectionentsize	8
	.align		4
        /*0000*/ 	.word	0x00000000
	.align		4
        /*0004*/ 	.word	0xffffffff
	.align		4
        /*0008*/ 	.word	0x00000000
	.align		4
        /*000c*/ 	.word	0xfffffffe
	.align		4
        /*0010*/ 	.word	0x00000000
	.align		4
        /*0014*/ 	.word	0xfffffffd
	.align		4
        /*0018*/ 	.word	0x00000000
	.align		4
        /*001c*/ 	.word	0xfffffffc


//--------------------- .text._Z12square_arrayP10query_infoPfS1_S1_S1_S1_S1_S1_i --------------------------
	.section	.text._Z12square_arrayP10query_infoPfS1_S1_S1_S1_S1_S1_i,"ax",@progbits
	.align	128
        .global         _Z12square_arrayP10query_infoPfS1_S1_S1_S1_S1_S1_i
        .type           _Z12square_arrayP10query_infoPfS1_S1_S1_S1_S1_S1_i,@function
        .size           _Z12square_arrayP10query_infoPfS1_S1_S1_S1_S1_S1_i,(.L_x_92 - _Z12square_arrayP10query_infoPfS1_S1_S1_S1_S1_S1_i)
        .other          _Z12square_arrayP10query_infoPfS1_S1_S1_S1_S1_S1_i,@"STO_CUDA_ENTRY STV_DEFAULT"
_Z12square_arrayP10query_infoPfS1_S1_S1_S1_S1_S1_i:
.text._Z12square_arrayP10query_infoPfS1_S1_S1_S1_S1_S1_i:
[----:B------:R-:W-:Y:S01]  /*0000*/  LDC R1, c[0x0][0x37c] ;  /* 0x0000df00ff017b82 */ /* 0x000fe20000000800 */
[----:B------:R-:W0:Y:S07]  /*0010*/  S2R R0, SR_TID.X ;  /* 0x0000000000007919 */ /* 0x000e2e0000002100 */
[----:B------:R-:W0:Y:S01]  /*0020*/  S2UR UR4, SR_CTAID.X ;  /* 0x00000000000479c3 */ /* 0x000e220000002500 */
[----:B------:R-:W1:Y:S07]  /*0030*/  LDCU UR5, c[0x0][0x3c0] ;  /* 0x00007800ff0577ac */ /* 0x000e6e0008000800 */
[----:B------:R-:W0:Y:S02]  /*0040*/  LDC R3, c[0x0][0x360] ;  /* 0x0000d800ff037b82 */ /* 0x000e240000000800 */
[----:B0-----:R-:W-:-:S05]  /*0050*/  IMAD R3, R3, UR4, R0 ;  /* 0x0000000403037c24 */ /* 0x001fca000f8e0200 */
[----:B-1----:R-:W-:-:S13]  /*0060*/  ISETP.GE.AND P0, PT, R3, UR5, PT ;  /* 0x0000000503007c0c */ /* 0x002fda000bf06270 */
[----:B------:R-:W-:Y:S05]  /*0070*/  @P0 EXIT ;  /* 0x000000000000094d */ /* 0x000fea0003800000 */
[----:B------:R-:W0:Y:S01]  /*0080*/  LDC.64 R6, c[0x0][0x380] ;  /* 0x0000e000ff067b82 */ /* 0x000e220000000a00 */
[----:B------:R-:W1:Y:S07]  /*0090*/  LDCU.64 UR4, c[0x0][0x358] ;  /* 0x00006b00ff0477ac */ /* 0x000e6e0008000a00 */
[----:B------:R-:W2:Y:S08]  /*00a0*/  LDC.64 R10, c[0x0][0x388] ;  /* 0x0000e200ff0a7b82 */ /* 0x000eb00000000a00 */
[----:B------:R-:W3:Y:S01]  /*00b0*/  LDC.64 R8, c[0x0][0x398] ;  /* 0x0000e600ff087b82 */ /* 0x000ee20000000a00 */
[----:B0-----:R-:W-:-:S07]  /*00c0*/  IMAD.WIDE R6, R3, 0x20, R6 ;  /* 0x0000002003067825 */ /* 0x001fce00078e0206 */
[----:B------:R-:W0:Y:S01]  /*00d0*/  LDC.64 R16, c[0x0][0x3a0] ;  /* 0x0000e800ff107b82 */ /* 0x000e220000000a00 */
[----:B-1----:R-:W4:Y:S04]  /*00e0*/  LDG.E R4, desc[UR4][R6.64+0x8] ;  /* 0x0000080406047981 */ /* 0x002f28000c1e1900 */
[----:B------:R-:W2:Y:S03]  /*00f0*/  LDG.E R3, desc[UR4][R6.64] ;  /* 0x0000000406037981 */ /* 0x000ea6000c1e1900 */
[----:B------:R-:W1:Y:S01]  /*0100*/  LDC.64 R18, c[0x0][0x3a8] ;  /* 0x0000ea00ff127b82 */ /* 0x000e620000000a00 */
[----:B------:R-:W0:Y:S01]  /*0110*/  LDG.E R14, desc[UR4][R6.64+0x18] ;  /* 0x00001804060e7981 */ /* 0x000e22000c1e1900 */
[----:B------:R-:W-:Y:S01]  /*0120*/  BSSY.RECONVERGENT B0, `(.L_x_0) ;  /* 0x00001ee000007945 */ /* 0x000fe20003800200 */
[----:B----4-:R-:W-:Y:S01]  /*0130*/  ISETP.GE.AND P0, PT, R4, 0x1, PT ;  /* 0x000000010400780c */ /* 0x010fe20003f06270 */
[----:B--2---:R-:W-:-:S04]  /*0140*/  IMAD.WIDE R10, R3, 0x4, R10 ;  /* 0x00000004030a7825 */ /* 0x004fc800078e020a */
[----:B---3--:R-:W-:-:S04]  /*0150*/  IMAD.WIDE R8, R3, 0x4, R8 ;  /* 0x0000000403087825 */ /* 0x008fc800078e0208 */
[----:B0-----:R-:W-:-:S04]  /*0160*/  IMAD.WIDE R16, R14, 0x4, R16 ;  /* 0x000000040e107825 */ /* 0x001fc800078e0210 */
[----:B-1----:R-:W-:Y:S01]  /*0170*/  IMAD.WIDE R18, R14, 0x4, R18 ;  /* 0x000000040e127825 */ /* 0x002fe200078e0212 */
[----:B------:R-:W-:Y:S06]  /*0180*/  @!P0 BRA `(.L_x_1) ;  /* 0x0000001c009c8947 */ /* 0x000fec0003800000 */
[----:B------:R-:W2:Y:S01]  /*0190*/  LDG.E R0, desc[UR4][R6.64+0x4] ;  /* 0x0000040406007981 */ /* 0x000ea2000c1e1900 */
[----:B------:R-:W-:Y:S01]  /*01a0*/  HFMA2 R3, -RZ, RZ, 0, 0 ;  /* 0x00000000ff037431 */ /* 0x000fe200000001ff */
[----:B------:R-:W-:Y:S01]  /*01b0*/  BSSY.RECONVERGENT B1, `(.L_x_2) ;  /* 0x0000041000017945 */ /* 0x000fe20003800200 */
[C---:B--2---:R-:W-:Y:S02]  /*01c0*/  LOP3.LUT R2, R0.reuse, 0x3, RZ, 0xc0, !PT ;  /* 0x0000000300027812 */ /* 0x044fe400078ec0ff */
[----:B------:R-:W-:-:S07]  /*01d0*/  LOP3.LUT R5, R0, 0x7ffffffc, RZ, 0xc0, !PT ;  /* 0x7ffffffc00057812 */ /* 0x000fce00078ec0ff */
.L_x_9:
[----:B------:R-:W-:Y:S01]  /*01e0*/  ISETP.GE.AND P0, PT, R0, 0x1, PT ;  /* 0x000000010000780c */ /* 0x000fe20003f06270 */
[----:B------:R-:W-:-:S12]  /*01f0*/  BSSY.RECONVERGENT B2, `(.L_x_3) ;  /* 0x0000039000027945 */ /* 0x000fd80003800200 */
[----:B0123--:R-:W-:Y:S05]  /*0200*/  @!P0 BRA `(.L_x_4) ;  /* 0x0000000000dc8947 */ /* 0x00ffea0003800000 */
[C---:B------:R-:W-:Y:S01]  /*0210*/  ISETP.GE.U32.AND P0, PT, R0.reuse, 0x4, PT ;  /* 0x000000040000780c */ /* 0x040fe20003f06070 */
[----:B------:R-:W-:Y:S01]  /*0220*/  BSSY.RECONVERGENT B3, `(.L_x_5) ;  /* 0x000001d000037945 */ /* 0x000fe20003800200 */
[----:B------:R-:W-:Y:S02]  /*0230*/  IMAD R12, R0, R3, RZ ;  /* 0x00000003000c7224 */ /* 0x000fe400078e02ff */
[----:B------:R-:W-:-:S09]  /*0240*/  IMAD.MOV.U32 R13, RZ, RZ, RZ ;  /* 0x000000ffff0d7224 */ /* 0x000fd200078e00ff */
[----:B------:R-:W-:Y:S05]  /*0250*/  @!P0 BRA `(.L_x_6) ;  /* 0x0000000000648947 */ /* 0x000fea0003800000 */
[----:B------:R-:W-:Y:S01]  /*0260*/  BSSY.RECONVERGENT B4, `(.L_x_7) ;  /* 0x0000017000047945 */ /* 0x000fe20003800200 */
[----:B------:R-:W-:-:S07]  /*0270*/  MOV R13, RZ ;  /* 0x000000ff000d7202 */ /* 0x000fce0000000f00 */
.L_x_8:
[----:B0-----:R-:W-:-:S04]  /*0280*/  IMAD R7, R4, R13, R3 ;  /* 0x0000000d04077224 */ /* 0x001fc800078e0203 */
[----:B------:R-:W-:-:S05]  /*0290*/  IMAD.WIDE.U32 R24, R7, 0x4, R10 ;  /* 0x0000000407187825 */ /* 0x000fca00078e000a */
[----:B------:R-:W2:Y:S01]  /*02a0*/  LDG.E R15, desc[UR4][R24.64] ;  /* 0x00000004180f7981 */ /* 0x000ea2000c1e1900 */
[----:B------:R-:W-:Y:S01]  /*02b0*/  IMAD.IADD R21, R12, 0x1, R13 ;  /* 0x000000010c157824 */ /* 0x000fe200078e020d */
[----:B------:R-:W-:-:S03]  /*02c0*/  IADD3 R23, PT, PT, R4, R7, RZ ;  /* 0x0000000704177210 */ /* 0x000fc60007ffe0ff */
[----:B------:R-:W-:-:S04]  /*02d0*/  IMAD.WIDE.U32 R6, R21, 0x4, R8 ;  /* 0x0000000415067825 */ /* 0x000fc800078e0008 */
[----:B------:R-:W-:Y:S01]  /*02e0*/  IMAD.WIDE.U32 R20, R23, 0x4, R10 ;  /* 0x0000000417147825 */ /* 0x000fe200078e000a */
[----:B--2---:R0:W-:Y:S05]  /*02f0*/  STG.E desc[UR4][R6.64], R15 ;  /* 0x0000000f06007986 */ /* 0x0041ea000c101904 */
[----:B------:R-:W2:Y:S01]  /*0300*/  LDG.E R21, desc[UR4][R20.64] ;  /* 0x0000000414157981 */ /* 0x000ea2000c1e1900 */
[----:B------:R-:W-:-:S04]  /*0310*/  IMAD.IADD R27, R4, 0x1, R23 ;  /* 0x00000001041b7824 */ /* 0x000fc800078e0217 */
[--C-:B------:R-:W-:Y:S01]  /*0320*/  IMAD.WIDE.U32 R22, R27, 0x4, R10.reuse ;  /* 0x000000041b167825 */ /* 0x100fe200078e000a */
[----:B------:R-:W-:Y:S01]  /*0330*/  IADD3 R25, PT, PT, R4, R27, RZ ;  /* 0x0000001b04197210 */ /* 0x000fe20007ffe0ff */
[----:B--2---:R0:W-:Y:S04]  /*0340*/  STG.E desc[UR4][R6.64+0x4], R21 ;  /* 0x0000041506007986 */ /* 0x0041e8000c101904 */
[----:B------:R-:W2:Y:S01]  /*0350*/  LDG.E R23, desc[UR4][R22.64] ;  /* 0x0000000416177981 */ /* 0x000ea2000c1e1900 */
[----:B------:R-:W-:-:S03]  /*0360*/  IMAD.WIDE.U32 R24, R25, 0x4, R10 ;  /* 0x0000000419187825 */ /* 0x000fc600078e000a */
[----:B--2---:R0:W-:Y:S04]  /*0370*/  STG.E desc[UR4][R6.64+0x8], R23 ;  /* 0x0000081706007986 */ /* 0x0041e8000c101904 */
[----:B------:R-:W2:Y:S01]  /*0380*/  LDG.E R25, desc[UR4][R24.64] ;  /* 0x0000000418197981 */ /* 0x000ea2000c1e1900 */
[----:B------:R-:W-:-:S05]  /*0390*/  VIADD R13, R13, 0x4 ;  /* 0x000000040d0d7836 */ /* 0x000fca0000000000 */
[----:B------:R-:W-:Y:S01]  /*03a0*/  ISETP.NE.AND P0, PT, R13, R5, PT ;  /* 0x000000050d00720c */ /* 0x000fe20003f05270 */
[----:B--2---:R0:W-:-:S12]  /*03b0*/  STG.E desc[UR4][R6.64+0xc], R25 ;  /* 0x00000c1906007986 */ /* 0x0041d8000c101904 */
[----:B------:R-:W-:Y:S05]  /*03c0*/  @P0 BRA `(.L_x_8) ;  /* 0xfffffffc00ac0947 */ /* 0x000fea000383ffff */
[----:B------:R-:W-:Y:S05]  /*03d0*/  BSYNC.RECONVERGENT B4 ;  /* 0x0000000000047941 */ /* 0x000fea0003800200 */
.L_x_7:
[----:B------:R-:W-:-:S07]  /*03e0*/  MOV R13, R5 ;  /* 0x00000005000d7202 */ /* 0x000fce0000000f00 */
.L_x_6:
[----:B------:R-:W-:Y:S05]  /*03f0*/  BSYNC.RECONVERGENT B3 ;  /* 0x0000000000037941 */ /* 0x000fea0003800200 */
.L_x_5:
[----:B------:R-:W-:-:S13]  /*0400*/  ISETP.NE.AND P0, PT, R2, RZ, PT ;  /* 0x000000ff0200720c */ /* 0x000fda0003f05270 */
[----:B------:R-:W-:Y:S05]  /*0410*/  @!P0 BRA `(.L_x_4) ;  /* 0x0000000000588947 */ /* 0x000fea0003800000 */
[----:B0-----:R-:W-:-:S04]  /*0420*/  IMAD R15, R4, R13, R3 ;  /* 0x0000000d040f7224 */ /* 0x001fc800078e0203 */
[----:B------:R-:W-:-:S06]  /*0430*/  IMAD.WIDE.U32 R20, R15, 0x4, R10 ;  /* 0x000000040f147825 */ /* 0x000fcc00078e000a */
[----:B------:R-:W2:Y:S01]  /*0440*/  LDG.E R21, desc[UR4][R20.64] ;  /* 0x0000000414157981 */ /* 0x000ea2000c1e1900 */
[----:B------:R-:W-:Y:S01]  /*0450*/  IMAD.IADD R7, R12, 0x1, R13 ;  /* 0x000000010c077824 */ /* 0x000fe200078e020d */
[----:B------:R-:W-:-:S03]  /*0460*/  ISETP.NE.AND P0, PT, R2, 0x1, PT ;  /* 0x000000010200780c */ /* 0x000fc60003f05270 */
[----:B------:R-:W-:-:S05]  /*0470*/  IMAD.WIDE.U32 R6, R7, 0x4, R8 ;  /* 0x0000000407067825 */ /* 0x000fca00078e0008 */
[----:B--2---:R1:W-:Y:S05]  /*0480*/  STG.E desc[UR4][R6.64], R21 ;  /* 0x0000001506007986 */ /* 0x0043ea000c101904 */
[----:B------:R-:W-:Y:S05]  /*0490*/  @!P0 BRA `(.L_x_4) ;  /* 0x0000000000388947 */ /* 0x000fea0003800000 */
[----:B------:R-:W-:-:S05]  /*04a0*/  IADD3 R15, PT, PT, R4, R15, RZ ;  /* 0x0000000f040f7210 */ /* 0x000fca0007ffe0ff */
[----:B-1----:R-:W-:-:S06]  /*04b0*/  IMAD.WIDE.U32 R20, R15, 0x4, R10 ;  /* 0x000000040f147825 */ /* 0x002fcc00078e000a */
[----:B------:R-:W2:Y:S01]  /*04c0*/  LDG.E R21, desc[UR4][R20.64] ;  /* 0x0000000414157981 */ /* 0x000ea2000c1e1900 */
[----:B------:R-:W-:-:S05]  /*04d0*/  IADD3 R7, P0, PT, R12, R13, RZ ;  /* 0x0000000d0c077210 */ /* 0x000fca0007f1e0ff */
[----:B------:R-:W-:Y:S01]  /*04e0*/  IMAD.X R12, RZ, RZ, RZ, P0 ;  /* 0x000000ffff0c7224 */ /* 0x000fe200000e06ff */
[----:B------:R-:W-:-:S04]  /*04f0*/  LEA R6, P0, R7, R8, 0x2 ;  /* 0x0000000807067211 */ /* 0x000fc800078010ff */
[----:B------:R-:W-:Y:S02]  /*0500*/  LEA.HI.X R7, R7, R9, R12, 0x2, P0 ;  /* 0x0000000907077211 */ /* 0x000fe400000f140c */
[----:B------:R-:W-:-:S03]  /*0510*/  ISETP.NE.AND P0, PT, R2, 0x2, PT ;  /* 0x000000020200780c */ /* 0x000fc60003f05270 */
[----:B--2---:R2:W-:Y:S10]  /*0520*/  STG.E desc[UR4][R6.64+0x4], R21 ;  /* 0x0000041506007986 */ /* 0x0045f4000c101904 */
[----:B------:R-:W-:Y:S05]  /*0530*/  @!P0 BRA `(.L_x_4) ;  /* 0x0000000000108947 */ /* 0x000fea0003800000 */
[----:B------:R-:W-:-:S05]  /*0540*/  IADD3 R13, PT, PT, R4, R15, RZ ;  /* 0x0000000f040d7210 */ /* 0x000fca0007ffe0ff */
[----:B------:R-:W-:-:S06]  /*0550*/  IMAD.WIDE.U32 R12, R13, 0x4, R10 ;  /* 0x000000040d0c7825 */ /* 0x000fcc00078e000a */
[----:B------:R-:W3:Y:S04]  /*0560*/  LDG.E R13, desc[UR4][R12.64] ;  /* 0x000000040c0d7981 */ /* 0x000ee8000c1e1900 */
[----:B---3--:R3:W-:Y:S02]  /*0570*/  STG.E desc[UR4][R6.64+0x8], R13 ;  /* 0x0000080d06007986 */ /* 0x0087e4000c101904 */
.L_x_4:
[----:B------:R-:W-:Y:S05]  /*0580*/  BSYNC.RECONVERGENT B2 ;  /* 0x0000000000027941 */ /* 0x000fea0003800200 */
.L_x_3:
[----:B------:R-:W-:-:S05]  /*0590*/  VIADD R3, R3, 0x1 ;  /* 0x0000000103037836 */ /* 0x000fca0000000000 */
[----:B------:R-:W-:-:S13]  /*05a0*/  ISETP.NE.AND P0, PT, R3, R4, PT ;  /* 0x000000040300720c */ /* 0x000fda0003f05270 */
[----:B------:R-:W-:Y:S05]  /*05b0*/  @P0 BRA `(.L_x_9) ;  /* 0xfffffffc00080947 */ /* 0x000fea000383ffff */
[----:B------:R-:W-:Y:S05]  /*05c0*/  BSYNC.RECONVERGENT B1 ;  /* 0x0000000000017941 */ /* 0x000fea0003800200 */
.L_x_2:
[----:B------:R-:W-:Y:S01]  /*05d0*/  LOP3.LUT R3, R0, 0x7, RZ, 0xc0, !PT ;  /* 0x0000000700037812 */ /* 0x000fe200078ec0ff */
[----:B------:R-:W-:Y:S01]  /*05e0*/  BSSY.RECONVERGENT B1, `(.L_x_10) ;  /* 0x000008c000017945 */ /* 0x000fe20003800200 */
[----:B0123--:R-:W-:Y:S02]  /*05f0*/  IMAD.MOV.U32 R7, RZ, RZ, RZ ;  /* 0x000000ffff077224 */ /* 0x00ffe400078e00ff */
[----:B------:R-:W-:-:S04]  /*0600*/  IADD3 R5, PT, PT, R3, -0x1, RZ ;  /* 0xffffffff03057810 */ /* 0x000fc80007ffe0ff */
[----:B------:R-:W-:Y:S02]  /*0610*/  ISETP.GE.U32.AND P0, PT, R5, 0x3, PT ;  /* 0x000000030500780c */ /* 0x000fe40003f06070 */
[----:B------:R-:W-:-:S11]  /*0620*/  LOP3.LUT R5, R0, 0x7ffffff8, RZ, 0xc0, !PT ;  /* 0x7ffffff800057812 */ /* 0x000fd600078ec0ff */
.L_x_21:
[----:B------:R-:W-:Y:S01]  /*0630*/  HFMA2 R27, -RZ, RZ, 0, 0 ;  /* 0x00000000ff1b7431 */ /* 0x000fe200000001ff */
[----:B------:R-:W-:Y:S01]  /*0640*/  BSSY.RECONVERGENT B2, `(.L_x_11) ;  /* 0x0000082000027945 */ /* 0x000fe20003800200 */
[-C--:B------:R-:W-:Y:S02]  /*0650*/  IMAD R6, R0, R7.reuse, RZ ;  /* 0x0000000700067224 */ /* 0x080fe400078e02ff */
[----:B0-----:R-:W-:-:S07]  /*0660*/  IMAD R15, R4, R7, RZ ;  /* 0x00000007040f7224 */ /* 0x001fce00078e02ff */
.L_x_20:
[----:B------:R-:W-:Y:S01]  /*0670*/  ISETP.GE.AND P1, PT, R0, 0x1, PT ;  /* 0x000000010000780c */ /* 0x000fe20003f26270 */
[----:B------:R-:W-:Y:S01]  /*0680*/  BSSY.RECONVERGENT B3, `(.L_x_12) ;  /* 0x0000077000037945 */ /* 0x000fe20003800200 */
[----:B0-----:R-:W-:-:S11]  /*0690*/  IMAD.MOV.U32 R26, RZ, RZ, RZ ;  /* 0x000000ffff1a7224 */ /* 0x001fd600078e00ff */
[----:B------:R-:W-:Y:S05]  /*06a0*/  @!P1 BRA `(.L_x_13) ;  /* 0x0000000400d09947 */ /* 0x000fea0003800000 */
[----:B------:R-:W-:Y:S01]  /*06b0*/  ISETP.GE.U32.AND P1, PT, R0, 0x8, PT ;  /* 0x000000080000780c */ /* 0x000fe20003f26070 */
[----:B------:R-:W-:Y:S01]  /*06c0*/  BSSY.RECONVERGENT B4, `(.L_x_14) ;  /* 0x0000036000047945 */ /* 0x000fe20003800200 */
[----:B------:R-:W-:Y:S01]  /*06d0*/  MOV R26, RZ ;  /* 0x000000ff001a7202 */ /* 0x000fe20000000f00 */
[----:B------:R-:W-:-:S10]  /*06e0*/  IMAD.MOV.U32 R29, RZ, RZ, RZ ;  /* 0x000000ffff1d7224 */ /* 0x000fd400078e00ff */
[----:B------:R-:W-:Y:S05]  /*06f0*/  @!P1 BRA `(.L_x_15) ;  /* 0x0000000000c89947 */ /* 0x000fea0003800000 */
[----:B------:R-:W-:Y:S01]  /*0700*/  HFMA2 R26, -RZ, RZ, 0, 0 ;  /* 0x00000000ff1a7431 */ /* 0x000fe200000001ff */
[----:B------:R-:W-:Y:S01]  /*0710*/  BSSY.RECONVERGENT B5, `(.L_x_16) ;  /* 0x000002f000057945 */ /* 0x000fe20003800200 */
[----:B------:R-:W-:-:S07]  /*0720*/  IMAD.MOV.U32 R24, RZ, RZ, RZ ;  /* 0x000000ffff187224 */ /* 0x000fce00078e00ff */
.L_x_17:
[-C--:B------:R-:W-:Y:S01]  /*0730*/  IMAD R25, R4, R24.reuse, R27 ;  /* 0x0000001804197224 */ /* 0x080fe200078e021b */
[----:B------:R-:W-:-:S03]  /*0740*/  IADD3 R21, PT, PT, R6, R24, RZ ;  /* 0x0000001806157210 */ /* 0x000fc60007ffe0ff */
[----:B------:R-:W-:-:S04]  /*0750*/  IMAD.WIDE.U32 R22, R25, 0x4, R10 ;  /* 0x0000000419167825 */ /* 0x000fc800078e000a */
[----:B------:R-:W-:Y:S02]  /*0760*/  IMAD.WIDE.U32 R20, R21, 0x4, R8 ;  /* 0x0000000415147825 */ /* 0x000fe400078e0008 */
[----:B------:R-:W2:Y:S02]  /*0770*/  LDG.E R22, desc[UR4][R22.64] ;  /* 0x0000000416167981 */ /* 0x000ea4000c1e1900 */
[C---:B------:R-:W-:Y:S02]  /*0780*/  IMAD.IADD R25, R4.reuse, 0x1, R25 ;  /* 0x0000000104197824 */ /* 0x040fe400078e0219 */
[----:B------:R-:W2:Y:S02]  /*0790*/  LDG.E R29, desc[UR4][R20.64] ;  /* 0x00000004141d7981 */ /* 0x000ea4000c1e1900 */
[----:B------:R-:W-:Y:S02]  /*07a0*/  IMAD.WIDE.U32 R12, R25, 0x4, R10 ;  /* 0x00000004190c7825 */ /* 0x000fe400078e000a */
[----:B------:R-:W3:Y:S04]  /*07b0*/  LDG.E R28, desc[UR4][R20.64+0x4] ;  /* 0x00000404141c7981 */ /* 0x000ee8000c1e1900 */
[----:B------:R-:W3:Y:S04]  /*07c0*/  LDG.E R12, desc[UR4][R12.64] ;  /* 0x000000040c0c7981 */ /* 0x000ee8000c1e1900 */
[----:B------:R-:W4:Y:S01]  /*07d0*/  LDG.E R13, desc[UR4][R20.64+0xc] ;  /* 0x00000c04140d7981 */ /* 0x000f22000c1e1900 */
[----:B--2---:R-:W-:Y:S01]  /*07e0*/  FFMA R29, R29, R22, R26 ;  /* 0x000000161d1d7223 */ /* 0x004fe2000000001a */
[----:B------:R-:W-:-:S03]  /*07f0*/  IADD3 R26, PT, PT, R4, R25, RZ ;  /* 0x00000019041a7210 */ /* 0x000fc60007ffe0ff */
[----:B---3--:R-:W-:Y:S02]  /*0800*/  FFMA R25, R28, R12, R29 ;  /* 0x0000000c1c197223 */ /* 0x008fe4000000001d */
[----:B------:R-:W-:Y:S01]  /*0810*/  IMAD.WIDE.U32 R28, R26, 0x4, R10 ;  /* 0x000000041a1c7825 */ /* 0x000fe200078e000a */
[----:B------:R-:W2:Y:S03]  /*0820*/  LDG.E R12, desc[UR4][R20.64+0x8] ;  /* 0x00000804140c7981 */ /* 0x000ea6000c1e1900 */
[----:B------:R-:W-:Y:S02]  /*0830*/  IMAD.IADD R26, R4, 0x1, R26 ;  /* 0x00000001041a7824 */ /* 0x000fe400078e021a */
[----:B------:R-:W2:Y:S02]  /*0840*/  LDG.E R28, desc[UR4][R28.64] ;  /* 0x000000041c1c7981 */ /* 0x000ea4000c1e1900 */
[----:B------:R-:W-:-:S06]  /*0850*/  IMAD.WIDE.U32 R22, R26, 0x4, R10 ;  /* 0x000000041a167825 */ /* 0x000fcc00078e000a */
[----:B------:R-:W4:Y:S01]  /*0860*/  LDG.E R22, desc[UR4][R22.64] ;  /* 0x0000000416167981 */ /* 0x000f22000c1e1900 */
[----:B------:R-:W-:Y:S01]  /*0870*/  IADD3 R26, PT, PT, R4, R26, RZ ;  /* 0x0000001a041a7210 */ /* 0x000fe20007ffe0ff */
[----:B--2---:R-:W-:-:S04]  /*0880*/  FFMA R25, R12, R28, R25 ;  /* 0x0000001c0c197223 */ /* 0x004fc80000000019 */
[----:B----4-:R-:W-:Y:S01]  /*0890*/  FFMA R25, R13, R22, R25 ;  /* 0x000000160d197223 */ /* 0x010fe20000000019 */
[----:B------:R-:W-:Y:S01]  /*08a0*/  IMAD.WIDE.U32 R12, R26, 0x4, R10 ;  /* 0x000000041a0c7825 */ /* 0x000fe200078e000a */
[----:B------:R-:W2:Y:S03]  /*08b0*/  LDG.E R22, desc[UR4][R20.64+0x14] ;  /* 0x0000140414167981 */ /* 0x000ea6000c1e1900 */
[----:B------:R-:W-:Y:S02]  /*08c0*/  IMAD.IADD R26, R4, 0x1, R26 ;  /* 0x00000001041a7824 */ /* 0x000fe400078e021a */
[----:B------:R-:W3:Y:S02]  /*08d0*/  LDG.E R13, desc[UR4][R12.64] ;  /* 0x000000040c0d7981 */ /* 0x000ee4000c1e1900 */
[----:B------:R-:W-:-:S06]  /*08e0*/  IMAD.WIDE.U32 R28, R26, 0x4, R10 ;  /* 0x000000041a1c7825 */ /* 0x000fcc00078e000a */
[----:B------:R-:W2:Y:S04]  /*08f0*/  LDG.E R28, desc[UR4][R28.64] ;  /* 0x000000041c1c7981 */ /* 0x000ea8000c1e1900 */
[----:B------:R-:W3:Y:S01]  /*0900*/  LDG.E R12, desc[UR4][R20.64+0x10] ;  /* 0x00001004140c7981 */ /* 0x000ee2000c1e1900 */
[----:B------:R-:W-:Y:S02]  /*0910*/  IADD3 R26, PT, PT, R4, R26, RZ ;  /* 0x0000001a041a7210 */ /* 0x000fe40007ffe0ff */
[----:B------:R-:W-:Y:S01]  /*0920*/  IADD3 R24, PT, PT, R24, 0x8, RZ ;  /* 0x0000000818187810 */ /* 0x000fe20007ffe0ff */
[----:B---3--:R-:W-:-:S04]  /*0930*/  FFMA R25, R12, R13, R25 ;  /* 0x0000000d0c197223 */ /* 0x008fc80000000019 */
[----:B--2---:R-:W-:Y:S01]  /*0940*/  FFMA R25, R22, R28, R25 ;  /* 0x0000001c16197223 */ /* 0x004fe20000000019 */
[----:B------:R-:W-:-:S04]  /*0950*/  IMAD.WIDE.U32 R22, R26, 0x4, R10 ;  /* 0x000000041a167825 */ /* 0x000fc800078e000a */
[----:B------:R-:W-:Y:S02]  /*0960*/  IMAD.IADD R26, R4, 0x1, R26 ;  /* 0x00000001041a7824 */ /* 0x000fe400078e021a */
[----:B------:R-:W2:Y:S02]  /*0970*/  LDG.E R22, desc[UR4][R22.64] ;  /* 0x0000000416167981 */ /* 0x000ea4000c1e1900 */
[----:B------:R-:W-:Y:S02]  /*0980*/  IMAD.WIDE.U32 R12, R26, 0x4, R10 ;  /* 0x000000041a0c7825 */ /* 0x000fe400078e000a */
[----:B------:R-:W2:Y:S04]  /*0990*/  LDG.E R26, desc[UR4][R20.64+0x18] ;  /* 0x00001804141a7981 */ /* 0x000ea8000c1e1900 */
[----:B------:R-:W3:Y:S04]  /*09a0*/  LDG.E R12, desc[UR4][R12.64] ;  /* 0x000000040c0c7981 */ /* 0x000ee8000c1e1900 */
[----:B------:R-:W3:Y:S01]  /*09b0*/  LDG.E R23, desc[UR4][R20.64+0x1c] ;  /* 0x00001c0414177981 */ /* 0x000ee2000c1e1900 */
[----:B------:R-:W-:Y:S01]  /*09c0*/  ISETP.NE.AND P1, PT, R24, R5, PT ;  /* 0x000000051800720c */ /* 0x000fe20003f25270 */
[----:B--2---:R-:W-:-:S04]  /*09d0*/  FFMA R26, R26, R22, R25 ;  /* 0x000000161a1a7223 */ /* 0x004fc80000000019 */
[----:B---3--:R-:W-:-:S08]  /*09e0*/  FFMA R26, R23, R12, R26 ;  /* 0x0000000c171a7223 */ /* 0x008fd0000000001a */
[----:B------:R-:W-:Y:S05]  /*09f0*/  @P1 BRA `(.L_x_17) ;  /* 0xfffffffc004c1947 */ /* 0x000fea000383ffff */
[----:B------:R-:W-:Y:S05]  /*0a00*/  BSYNC.RECONVERGENT B5 ;  /* 0x0000000000057941 */ /* 0x000fea0003800200 */
.L_x_16:
[----:B------:R-:W-:-:S07]  /*0a10*/  IMAD.MOV.U32 R29, RZ, RZ, R5 ;  /* 0x000000ffff1d7224 */ /* 0x000fce00078e0005 */
.L_x_15:
[----:B------:R-:W-:Y:S05]  /*0a20*/  BSYNC.RECONVERGENT B4 ;  /* 0x0000000000047941 */ /* 0x000fea0003800200 */
.L_x_14:
[----:B------:R-:W-:-:S13]  /*0a30*/  ISETP.NE.AND P1, PT, R3, RZ, PT ;  /* 0x000000ff0300720c */ /* 0x000fda0003f25270 */
[----:B------:R-:W-:Y:S05]  /*0a40*/  @!P1 BRA `(.L_x_13) ;  /* 0x0000000000e89947 */ /* 0x000fea0003800000 */
[----:B------:R-:W-:Y:S01]  /*0a50*/  BSSY.RECONVERGENT B4, `(.L_x_18) ;  /* 0x000001e000047945 */ /* 0x000fe20003800200 */
[----:B------:R-:W-:-:S03]  /*0a60*/  ISETP.NE.AND P2, PT, R2, RZ, PT ;  /* 0x000000ff0200720c */ /* 0x000fc60003f45270 */
[----:B------:R-:W-:Y:S10]  /*0a70*/  @!P0 BRA `(.L_x_19) ;  /* 0x00000000006c8947 */ /* 0x000ff40003800000 */
[-C--:B------:R-:W-:Y:S01]  /*0a80*/  IADD3 R25, PT, PT, R6, R29.reuse, RZ ;  /* 0x0000001d06197210 */ /* 0x080fe20007ffe0ff */
[-C--:B------:R-:W-:Y:S01]  /*0a90*/  IMAD R21, R4, R29.reuse, R27 ;  /* 0x0000001d04157224 */ /* 0x080fe200078e021b */
[----:B------:R-:W-:-:S03]  /*0aa0*/  IADD3 R13, P1, PT, R6, R29, RZ ;  /* 0x0000001d060d7210 */ /* 0x000fc60007f3e0ff */
[----:B------:R-:W-:Y:S01]  /*0ab0*/  IMAD.WIDE.U32 R24, R25, 0x4, R8 ;  /* 0x0000000419187825 */ /* 0x000fe200078e0008 */
[----:B------:R-:W-:-:S03]  /*0ac0*/  IADD3.X R12, PT, PT, RZ, RZ, RZ, P1, !PT ;  /* 0x000000ffff0c7210 */ /* 0x000fc60000ffe4ff */
[----:B------:R-:W-:Y:S01]  /*0ad0*/  IMAD.WIDE.U32 R22, R21, 0x4, R10 ;  /* 0x0000000415167825 */ /* 0x000fe200078e000a */
[C---:B------:R-:W-:Y:S01]  /*0ae0*/  LEA R20, P1, R13.reuse, R8, 0x2 ;  /* 0x000000080d147211 */ /* 0x040fe200078210ff */
[----:B------:R-:W2:Y:S02]  /*0af0*/  LDG.E R25, desc[UR4][R24.64] ;  /* 0x0000000418197981 */ /* 0x000ea4000c1e1900 */
[----:B------:R-:W-:Y:S02]  /*0b00*/  IMAD.IADD R28, R4, 0x1, R21 ;  /* 0x00000001041c7824 */ /* 0x000fe400078e0215 */
[----:B------:R0:W2:Y:S01]  /*0b10*/  LDG.E R22, desc[UR4][R22.64] ;  /* 0x0000000416167981 */ /* 0x0000a2000c1e1900 */
[----:B------:R-:W-:Y:S01]  /*0b20*/  LEA.HI.X R21, R13, R9, R12, 0x2, P1 ;  /* 0x000000090d157211 */ /* 0x000fe200008f140c */
[----:B------:R-:W-:-:S06]  /*0b30*/  IMAD.WIDE.U32 R12, R28, 0x4, R10 ;  /* 0x000000041c0c7825 */ /* 0x000fcc00078e000a */
[----:B------:R-:W3:Y:S04]  /*0b40*/  LDG.E R12, desc[UR4][R12.64] ;  /* 0x000000040c0c7981 */ /* 0x000ee8000c1e1900 */
[----:B------:R-:W3:Y:S01]  /*0b50*/  LDG.E R13, desc[UR4][R20.64+0x4] ;  /* 0x00000404140d7981 */ /* 0x000ee2000c1e1900 */
[----:B------:R-:W-:-:S05]  /*0b60*/  IMAD.IADD R28, R4, 0x1, R28 ;  /* 0x00000001041c7824 */ /* 0x000fca00078e021c */
[----:B0-----:R-:W-:Y:S01]  /*0b70*/  IADD3 R23, PT, PT, R4, R28, RZ ;  /* 0x0000001c04177210 */ /* 0x001fe20007ffe0ff */
[----:B--2---:R-:W-:Y:S01]  /*0b80*/  FFMA R26, R25, R22, R26 ;  /* 0x00000016191a7223 */ /* 0x004fe2000000001a */
[--C-:B------:R-:W-:Y:S02]  /*0b90*/  IMAD.WIDE.U32 R24, R28, 0x4, R10.reuse ;  /* 0x000000041c187825 */ /* 0x100fe400078e000a */
[----:B------:R-:W2:Y:S02]  /*0ba0*/  LDG.E R28, desc[UR4][R20.64+0x8] ;  /* 0x00000804141c7981 */ /* 0x000ea4000c1e1900 */
[----:B------:R-:W-:Y:S02]  /*0bb0*/  IMAD.WIDE.U32 R22, R23, 0x4, R10 ;  /* 0x0000000417167825 */ /* 0x000fe400078e000a */
[----:B------:R-:W2:Y:S04]  /*0bc0*/  LDG.E R25, desc[UR4][R24.64] ;  /* 0x0000000418197981 */ /* 0x000ea8000c1e1900 */
[----:B------:R-:W4:Y:S01]  /*0bd0*/  LDG.E R22, desc[UR4][R22.64] ;  /* 0x0000000416167981 */ /* 0x000f22000c1e1900 */
[----:B---3--:R-:W-:-:S03]  /*0be0*/  FFMA R26, R13, R12, R26 ;  /* 0x0000000c0d1a7223 */ /* 0x008fc6000000001a */
[----:B------:R-:W4:Y:S01]  /*0bf0*/  LDG.E R13, desc[UR4][R20.64+0xc] ;  /* 0x00000c04140d7981 */ /* 0x000f22000c1e1900 */
[----:B------:R-:W-:Y:S02]  /*0c00*/  VIADD R29, R29, 0x4 ;  /* 0x000000041d1d7836 */ /* 0x000fe40000000000 */
[----:B--2---:R-:W-:-:S04]  /*0c10*/  FFMA R26, R28, R25, R26 ;  /* 0x000000191c1a7223 */ /* 0x004fc8000000001a */
[----:B----4-:R-:W-:-:S07]  /*0c20*/  FFMA R26, R13, R22, R26 ;  /* 0x000000160d1a7223 */ /* 0x010fce000000001a */
.L_x_19:
[----:B------:R-:W-:Y:S05]  /*0c30*/  BSYNC.RECONVERGENT B4 ;  /* 0x0000000000047941 */ /* 0x000fea0003800200 */
.L_x_18:
[----:B------:R-:W-:Y:S05]  /*0c40*/  @!P2 BRA `(.L_x_13) ;  /* 0x000000000068a947 */ /* 0x000fea0003800000 */
[----:B------:R-:W-:Y:S02]  /*0c50*/  ISETP.NE.AND P2, PT, R2, 0x1, PT ;  /* 0x000000010200780c */ /* 0x000fe40003f45270 */
[----:B------:R-:W-:-:S11]  /*0c60*/  LOP3.LUT P1, RZ, R0, 0x1, RZ, 0xc0, !PT ;  /* 0x0000000100ff7812 */ /* 0x000fd6000782c0ff */
[-C--:B------:R-:W-:Y:S01]  /*0c70*/  @P2 IADD3 R13, PT, PT, R6, R29.reuse, RZ ;  /* 0x0000001d060d2210 */ /* 0x080fe20007ffe0ff */
[-C--:B------:R-:W-:Y:S01]  /*0c80*/  @P2 IMAD R25, R4, R29.reuse, R27 ;  /* 0x0000001d04192224 */ /* 0x080fe200078e021b */
[----:B------:R-:W-:Y:S01]  /*0c90*/  @P2 IADD3 R23, P3, PT, R6, R29, RZ ;  /* 0x0000001d06172210 */ /* 0x000fe20007f7e0ff */
[----:B------:R-:W-:Y:S02]  /*0ca0*/  @P2 VIADD R29, R29, 0x2 ;  /* 0x000000021d1d2836 */ /* 0x000fe40000000000 */
[----:B------:R-:W-:-:S04]  /*0cb0*/  @P2 IMAD.WIDE.U32 R12, R13, 0x4, R8 ;  /* 0x000000040d0c2825 */ /* 0x000fc800078e0008 */
[----:B------:R-:W-:Y:S01]  /*0cc0*/  @P2 IMAD.WIDE.U32 R20, R25, 0x4, R10 ;  /* 0x0000000419142825 */ /* 0x000fe200078e000a */
[----:B------:R0:W2:Y:S01]  /*0cd0*/  @P2 LDG.E R28, desc[UR4][R12.64] ;  /* 0x000000040c1c2981 */ /* 0x0000a2000c1e1900 */
[----:B------:R-:W-:Y:S02]  /*0ce0*/  @P2 IADD3 R25, PT, PT, R4, R25, RZ ;  /* 0x0000001904192210 */ /* 0x000fe40007ffe0ff */
[----:B------:R-:W-:Y:S01]  /*0cf0*/  @P2 IMAD.X R24, RZ, RZ, RZ, P3 ;  /* 0x000000ffff182224 */ /* 0x000fe200018e06ff */
[C---:B------:R-:W-:Y:S01]  /*0d00*/  @P2 LEA R22, P3, R23.reuse, R8, 0x2 ;  /* 0x0000000817162211 */ /* 0x040fe200078610ff */
[----:B------:R1:W2:Y:S03]  /*0d10*/  @P2 LDG.E R21, desc[UR4][R20.64] ;  /* 0x0000000414152981 */ /* 0x0002a6000c1e1900 */
[----:B------:R-:W-:Y:S02]  /*0d20*/  @P2 LEA.HI.X R23, R23, R9, R24, 0x2, P3 ;  /* 0x0000000917172211 */ /* 0x000fe400018f1418 */
[----:B0-----:R-:W-:Y:S01]  /*0d30*/  @P1 IADD3 R13, PT, PT, R6, R29, RZ ;  /* 0x0000001d060d1210 */ /* 0x001fe20007ffe0ff */
[----:B------:R-:W-:-:S02]  /*0d40*/  @P2 IMAD.WIDE.U32 R24, R25, 0x4, R10 ;  /* 0x0000000419182825 */ /* 0x000fc400078e000a */
[----:B------:R-:W3:Y:S02]  /*0d50*/  @P2 LDG.E R22, desc[UR4][R22.64+0x4] ;  /* 0x0000040416162981 */ /* 0x000ee4000c1e1900 */
[----:B------:R-:W-:Y:S02]  /*0d60*/  @P1 IMAD.WIDE.U32 R12, R13, 0x4, R8 ;  /* 0x000000040d0c1825 */ /* 0x000fe400078e0008 */
[----:B------:R-:W3:Y:S02]  /*0d70*/  @P2 LDG.E R25, desc[UR4][R24.64] ;  /* 0x0000000418192981 */ /* 0x000ee4000c1e1900 */
[----:B-1----:R-:W-:Y:S02]  /*0d80*/  @P1 IMAD R20, R4, R29, R27 ;  /* 0x0000001d04141224 */ /* 0x002fe400078e021b */
[----:B------:R0:W4:Y:S02]  /*0d90*/  @P1 LDG.E R29, desc[UR4][R12.64] ;  /* 0x000000040c1d1981 */ /* 0x000124000c1e1900 */
[----:B0-----:R-:W-:-:S05]  /*0da0*/  @P1 IMAD.WIDE.U32 R12, R20, 0x4, R10 ;  /* 0x00000004140c1825 */ /* 0x001fca00078e000a */
[----:B------:R-:W4:Y:S01]  /*0db0*/  @P1 LDG.E R20, desc[UR4][R12.64] ;  /* 0x000000040c141981 */ /* 0x000f22000c1e1900 */
[----:B--2---:R-:W-:-:S04]  /*0dc0*/  @P2 FFMA R21, R28, R21, R26 ;  /* 0x000000151c152223 */ /* 0x004fc8000000001a */
[----:B---3--:R-:W-:-:S04]  /*0dd0*/  @P2 FFMA R26, R22, R25, R21 ;  /* 0x00000019161a2223 */ /* 0x008fc80000000015 */
[----:B----4-:R-:W-:-:S07]  /*0de0*/  @P1 FFMA R26, R29, R20, R26 ;  /* 0x000000141d1a1223 */ /* 0x010fce000000001a */
.L_x_13:
[----:B------:R-:W-:Y:S05]  /*0df0*/  BSYNC.RECONVERGENT B3 ;  /* 0x0000000000037941 */ /* 0x000fea0003800200 */
.L_x_12:
[----:B------:R-:W-:Y:S01]  /*0e00*/  IMAD.IADD R13, R15, 0x1, R27 ;  /* 0x000000010f0d7824 */ /* 0x000fe200078e021b */
[----:B------:R-:W-:-:S03]  /*0e10*/  IADD3 R27, PT, PT, R27, 0x1, RZ ;  /* 0x000000011b1b7810 */ /* 0x000fc60007ffe0ff */
[----:B------:R-:W-:Y:S01]  /*0e20*/  IMAD.WIDE.U32 R12, R13, 0x4, R16 ;  /* 0x000000040d0c7825 */ /* 0x000fe200078e0010 */
[----:B------:R-:W-:-:S04]  /*0e30*/  ISETP.NE.AND P1, PT, R27, R4, PT ;  /* 0x000000041b00720c */ /* 0x000fc80003f25270 */
[----:B------:R0:W-:Y:S09]  /*0e40*/  STG.E desc[UR4][R12.64], R26 ;  /* 0x0000001a0c007986 */ /* 0x0001f2000c101904 */
[----:B------:R-:W-:Y:S05]  /*0e50*/  @P1 BRA `(.L_x_20) ;  /* 0xfffffff800041947 */ /* 0x000fea000383ffff */
[----:B------:R-:W-:Y:S05]  /*0e60*/  BSYNC.RECONVERGENT B2 ;  /* 0x0000000000027941 */ /* 0x000fea0003800200 */
.L_x_11:
[----:B------:R-:W-:-:S05]  /*0e70*/  VIADD R7, R7, 0x1 ;  /* 0x0000000107077836 */ /* 0x000fca0000000000 */
[----:B------:R-:W-:-:S13]  /*0e80*/  ISETP.NE.AND P1, PT, R7, R4, PT ;  /* 0x000000040700720c */ /* 0x000fda0003f25270 */
[----:B------:R-:W-:Y:S05]  /*0e90*/  @P1 BRA `(.L_x_21) ;  /* 0xfffffff400e41947 */ /* 0x000fea000383ffff */
[----:B------:R-:W-:Y:S05]  /*0ea0*/  BSYNC.RECONVERGENT B1 ;  /* 0x0000000000017941 */ /* 0x000fea0003800200 */
.L_x_10:
[C---:B------:R-:W-:Y:S01]  /*0eb0*/  LOP3.LUT R11, R4.reuse, 0x7, RZ, 0xc0, !PT ;  /* 0x00000007040b7812 */ /* 0x040fe200078ec0ff */
[----:B------:R-:W-:Y:S01]  /*0ec0*/  BSSY.RECONVERGENT B1, `(.L_x_22) ;  /* 0x0000085000017945 */ /* 0x000fe20003800200 */
[C---:B0-----:R-:W-:Y:S01]  /*0ed0*/  VIADD R12, R4.reuse, 0xffffffff ;  /* 0xffffffff040c7836 */ /* 0x041fe20000000000 */
[----:B------:R-:W-:Y:S02]  /*0ee0*/  LOP3.LUT R10, R4, 0x3, RZ, 0xc0, !PT ;  /* 0x00000003040a7812 */ /* 0x000fe400078ec0ff */
[----:B------:R-:W-:Y:S02]  /*0ef0*/  IADD3 R0, PT, PT, R11, -0x1, RZ ;  /* 0xffffffff0b007810 */ /* 0x000fe40007ffe0ff */
[----:B------:R-:W-:Y:S02]  /*0f00*/  MOV R5, RZ ;  /* 0x000000ff00057202 */ /* 0x000fe40000000f00 */
[----:B------:R-:W-:Y:S02]  /*0f10*/  ISETP.GE.U32.AND P0, PT, R0, 0x3, PT ;  /* 0x000000030000780c */ /* 0x000fe40003f06070 */
[----:B------:R-:W-:-:S11]  /*0f20*/  LOP3.LUT R0, R4, 0x7ffffff8, RZ, 0xc0, !PT ;  /* 0x7ffffff804007812 */ /* 0x000fd600078ec0ff */
.L_x_33:
[----:B------:R-:W-:Y:S01]  /*0f30*/  ISETP.GE.U32.AND P1, PT, R12, 0x7, PT ;  /* 0x000000070c00780c */ /* 0x000fe20003f26070 */
[----:B--2---:R-:W-:Y:S01]  /*0f40*/  IMAD R6, R4, R5, RZ ;  /* 0x0000000504067224 */ /* 0x004fe200078e02ff */
[----:B------:R-:W-:Y:S01]  /*0f50*/  BSSY.RECONVERGENT B2, `(.L_x_23) ;  /* 0x0000039000027945 */ /* 0x000fe20003800200 */
[----:B------:R-:W-:Y:S02]  /*0f60*/  HFMA2 R7, -RZ, RZ, 0, 0 ;  /* 0x00000000ff077431 */ /* 0x000fe400000001ff */
[----:B01----:R-:W-:-:S04]  /*0f70*/  IMAD.IADD R3, R6, 0x1, R5 ;  /* 0x0000000106037824 */ /* 0x003fc800078e0205 */
[----:B------:R-:W-:-:S04]  /*0f80*/  IMAD.WIDE.U32 R2, R3, 0x4, R18 ;  /* 0x0000000403027825 */ /* 0x000fc800078e0012 */
[----:B------:R-:W-:Y:S05]  /*0f90*/  @!P1 BRA `(.L_x_24) ;  /* 0x0000000000d09947 */ /* 0x000fea0003800000 */
[----:B------:R-:W-:Y:S01]  /*0fa0*/  BSSY.RECONVERGENT B3, `(.L_x_25) ;  /* 0x0000032000037945 */ /* 0x000fe20003800200 */
[----:B------:R-:W-:-:S07]  /*0fb0*/  IMAD.MOV.U32 R7, RZ, RZ, RZ ;  /* 0x000000ffff077224 */ /* 0x000fce00078e00ff */
.L_x_26:
[-C--:B------:R-:W-:Y:S01]  /*0fc0*/  ISETP.NE.AND P5, PT, R5, R7.reuse, PT ;  /* 0x000000070500720c */ /* 0x080fe20003fa5270 */
[C---:B------:R-:W-:Y:S01]  /*0fd0*/  VIADD R20, R7.reuse, 0x2 ;  /* 0x0000000207147836 */ /* 0x040fe20000000000 */
[----:B------:R-:W-:Y:S02]  /*0fe0*/  IADD3 R8, PT, PT, R7, 0x1, RZ ;  /* 0x0000000107087810 */ /* 0x000fe40007ffe0ff */
[----:B------:R-:W-:Y:S02]  /*0ff0*/  IADD3 R9, P6, PT, R6, R7, RZ ;  /* 0x0000000706097210 */ /* 0x000fe40007fde0ff */
[----:B------:R-:W-:Y:S01]  /*1000*/  ISETP.NE.AND P1, PT, R5, R8, PT ;  /* 0x000000080500720c */ /* 0x000fe20003f25270 */
[C---:B------:R-:W-:Y:S01]  /*1010*/  VIADD R8, R7.reuse, 0x4 ;  /* 0x0000000407087836 */ /* 0x040fe20000000000 */
[----:B------:R-:W-:Y:S02]  /*1020*/  IADD3 R22, PT, PT, R7, 0x3, RZ ;  /* 0x0000000307167810 */ /* 0x000fe40007ffe0ff */
[----:B------:R-:W-:-:S02]  /*1030*/  IADD3.X R13, PT, PT, RZ, RZ, RZ, P6, !PT ;  /* 0x000000ffff0d7210 */ /* 0x000fc400037fe4ff */
[C---:B------:R-:W-:Y:S01]  /*1040*/  ISETP.NE.AND P4, PT, R5.reuse, R8, PT ;  /* 0x000000080500720c */ /* 0x040fe20003f85270 */
[----:B------:R-:W-:Y:S01]  /*1050*/  @!P5 IMAD.MOV.U32 R15, RZ, RZ, 0x3f800000 ;  /* 0x3f800000ff0fd424 */ /* 0x000fe200078e00ff */
[----:B------:R-:W-:Y:S02]  /*1060*/  @P5 IADD3 R21, PT, PT, R6, R7, RZ ;  /* 0x0000000706155210 */ /* 0x000fe40007ffe0ff */
[----:B------:R-:W-:Y:S01]  /*1070*/  ISETP.NE.AND P3, PT, R5, R22, PT ;  /* 0x000000160500720c */ /* 0x000fe20003f65270 */
[----:B------:R-:W-:Y:S01]  /*1080*/  VIADD R22, R7, 0x5 ;  /* 0x0000000507167836 */ /* 0x000fe20000000000 */
[----:B------:R-:W-:Y:S01]  /*1090*/  LEA R8, P6, R9, R18, 0x2 ;  /* 0x0000001209087211 */ /* 0x000fe200078c10ff */
[----:B------:R0:W-:Y:S01]  /*10a0*/  @!P5 STG.E desc[UR4][R2.64], R15 ;  /* 0x0000000f0200d986 */ /* 0x0001e2000c101904 */
[----:B------:R-:W-:Y:S01]  /*10b0*/  ISETP.NE.AND P2, PT, R5, R20, PT ;  /* 0x000000140500720c */ /* 0x000fe20003f45270 */
[----:B------:R-:W-:Y:S01]  /*10c0*/  @P5 IMAD.WIDE.U32 R20, R21, 0x4, R18 ;  /* 0x0000000415145825 */ /* 0x000fe200078e0012 */
[----:B------:R-:W-:-:S02]  /*10d0*/  LEA.HI.X R9, R9, R19, R13, 0x2, P6 ;  /* 0x0000001309097211 */ /* 0x000fc400030f140d */
[----:B------:R-:W-:Y:S01]  /*10e0*/  IADD3 R24, PT, PT, R7, 0x6, RZ ;  /* 0x0000000607187810 */ /* 0x000fe20007ffe0ff */
[----:B------:R-:W-:Y:S01]  /*10f0*/  @!P1 IMAD.MOV.U32 R13, RZ, RZ, 0x3f800000 ;  /* 0x3f800000ff0d9424 */ /* 0x000fe200078e00ff */
[----:B------:R-:W-:Y:S01]  /*1100*/  ISETP.NE.AND P6, PT, R5, R22, PT ;  /* 0x000000160500720c */ /* 0x000fe20003fc5270 */
[----:B------:R1:W-:Y:S01]  /*1110*/  @P5 STG.E desc[UR4][R20.64], RZ ;  /* 0x000000ff14005986 */ /* 0x0003e2000c101904 */
[C---:B------:R-:W-:Y:S01]  /*1120*/  IADD3 R22, PT, PT, R7.reuse, 0x7, RZ ;  /* 0x0000000707167810 */ /* 0x040fe20007ffe0ff */
[----:B------:R-:W-:Y:S01]  /*1130*/  VIADD R7, R7, 0x8 ;  /* 0x0000000807077836 */ /* 0x000fe20000000000 */
[C---:B------:R-:W-:Y:S01]  /*1140*/  ISETP.NE.AND P5, PT, R5.reuse, R24, PT ;  /* 0x000000180500720c */ /* 0x040fe20003fa5270 */
[----:B------:R-:W-:Y:S01]  /*1150*/  @P1 STG.E desc[UR4][R8.64+0x4], RZ ;  /* 0x000004ff08001986 */ /* 0x000fe2000c101904 */
[----:B------:R-:W-:Y:S01]  /*1160*/  @!P3 MOV R23, 0x3f800000 ;  /* 0x3f8000000017b802 */ /* 0x000fe20000000f00 */
[----:B0-----:R-:W-:Y:S02]  /*1170*/  @!P2 IMAD.MOV.U32 R15, RZ, RZ, 0x3f800000 ;  /* 0x3f800000ff0fa424 */ /* 0x001fe400078e00ff */
[----:B------:R0:W-:Y:S01]  /*1180*/  @!P1 STG.E desc[UR4][R2.64], R13 ;  /* 0x0000000d02009986 */ /* 0x0001e2000c101904 */
[----:B------:R-:W-:Y:S01]  /*1190*/  ISETP.NE.AND P1, PT, R5, R22, PT ;  /* 0x000000160500720c */ /* 0x000fe20003f25270 */
[----:B-1----:R-:W-:-:S02]  /*11a0*/  @!P4 IMAD.MOV.U32 R21, RZ, RZ, 0x3f800000 ;  /* 0x3f800000ff15c424 */ /* 0x002fc400078e00ff */
[----:B------:R1:W-:Y:S01]  /*11b0*/  @P2 STG.E desc[UR4][R8.64+0x8], RZ ;  /* 0x000008ff08002986 */ /* 0x0003e2000c101904 */
[----:B------:R-:W-:-:S03]  /*11c0*/  @!P6 MOV R25, 0x3f800000 ;  /* 0x3f8000000019e802 */ /* 0x000fc60000000f00 */
[----:B------:R1:W-:Y:S04]  /*11d0*/  @!P2 STG.E desc[UR4][R2.64], R15 ;  /* 0x0000000f0200a986 */ /* 0x0003e8000c101904 */
[----:B------:R1:W-:Y:S01]  /*11e0*/  @P3 STG.E desc[UR4][R8.64+0xc], RZ ;  /* 0x00000cff08003986 */ /* 0x0003e2000c101904 */
[----:B0-----:R-:W-:Y:S01]  /*11f0*/  @!P5 IMAD.MOV.U32 R13, RZ, RZ, 0x3f800000 ;  /* 0x3f800000ff0dd424 */ /* 0x001fe200078e00ff */
[----:B------:R-:W-:Y:S02]  /*1200*/  @!P1 MOV R27, 0x3f800000 ;  /* 0x3f800000001b9802 */ /* 0x000fe40000000f00 */
[----:B------:R1:W-:Y:S04]  /*1210*/  @!P3 STG.E desc[UR4][R2.64], R23 ;  /* 0x000000170200b986 */ /* 0x0003e8000c101904 */
[----:B------:R1:W-:Y:S04]  /*1220*/  @P4 STG.E desc[UR4][R8.64+0x10], RZ ;  /* 0x000010ff08004986 */ /* 0x0003e8000c101904 */
[----:B------:R1:W-:Y:S04]  /*1230*/  @!P4 STG.E desc[UR4][R2.64], R21 ;  /* 0x000000150200c986 */ /* 0x0003e8000c101904 */
[----:B------:R1:W-:Y:S04]  /*1240*/  @P6 STG.E desc[UR4][R8.64+0x14], RZ ;  /* 0x000014ff08006986 */ /* 0x0003e8000c101904 */
[----:B------:R1:W-:Y:S04]  /*1250*/  @!P6 STG.E desc[UR4][R2.64], R25 ;  /* 0x000000190200e986 */ /* 0x0003e8000c101904 */
[----:B------:R1:W-:Y:S04]  /*1260*/  @P5 STG.E desc[UR4][R8.64+0x18], RZ ;  /* 0x000018ff08005986 */ /* 0x0003e8000c101904 */
[----:B------:R1:W-:Y:S04]  /*1270*/  @!P5 STG.E desc[UR4][R2.64], R13 ;  /* 0x0000000d0200d986 */ /* 0x0003e8000c101904 */
[----:B------:R1:W-:Y:S04]  /*1280*/  @P1 STG.E desc[UR4][R8.64+0x1c], RZ ;  /* 0x00001cff08001986 */ /* 0x0003e8000c101904 */
[----:B------:R1:W-:Y:S01]  /*1290*/  @!P1 STG.E desc[UR4][R2.64], R27 ;  /* 0x0000001b02009986 */ /* 0x0003e2000c101904 */
[----:B------:R-:W-:-:S13]  /*12a0*/  ISETP.NE.AND P1, PT, R7, R0, PT ;  /* 0x000000000700720c */ /* 0x000fda0003f25270 */
[----:B-1----:R-:W-:Y:S05]  /*12b0*/  @P1 BRA `(.L_x_26) ;  /* 0xfffffffc00401947 */ /* 0x002fea000383ffff */
[----:B------:R-:W-:Y:S05]  /*12c0*/  BSYNC.RECONVERGENT B3 ;  /* 0x0000000000037941 */ /* 0x000fea0003800200 */
.L_x_25:
[----:B------:R-:W-:-:S07]  /*12d0*/  MOV R7, R0 ;  /* 0x0000000000077202 */ /* 0x000fce0000000f00 */
.L_x_24:
[----:B------:R-:W-:Y:S05]  /*12e0*/  BSYNC.RECONVERGENT B2 ;  /* 0x0000000000027941 */ /* 0x000fea0003800200 */
.L_x_23:
[----:B------:R-:W-:Y:S01]  /*12f0*/  ISETP.NE.AND P1, PT, R11, RZ, PT ;  /* 0x000000ff0b00720c */ /* 0x000fe20003f25270 */
[----:B------:R-:W-:-:S12]  /*1300*/  BSSY.RECONVERGENT B2, `(.L_x_27) ;  /* 0x000003d000027945 */ /* 0x000fd80003800200 */
[----:B------:R-:W-:Y:S05]  /*1310*/  @!P1 BRA `(.L_x_28) ;  /* 0x0000000000ec9947 */ /* 0x000fea0003800000 */
[----:B------:R-:W-:Y:S01]  /*1320*/  BSSY.RECONVERGENT B3, `(.L_x_29) ;  /* 0x000001d000037945 */ /* 0x000fe20003800200 */
[----:B------:R-:W-:-:S03]  /*1330*/  ISETP.NE.AND P1, PT, R10, RZ, PT ;  /* 0x000000ff0a00720c */ /* 0x000fc60003f25270 */
[----:B------:R-:W-:Y:S10]  /*1340*/  @!P0 BRA `(.L_x_30) ;  /* 0x0000000000688947 */ /* 0x000ff40003800000 */
[-C--:B------:R-:W-:Y:S01]  /*1350*/  ISETP.NE.AND P5, PT, R5, R7.reuse, PT ;  /* 0x000000070500720c */ /* 0x080fe20003fa5270 */
[C---:B------:R-:W-:Y:S01]  /*1360*/  VIADD R8, R7.reuse, 0x1 ;  /* 0x0000000107087836 */ /* 0x040fe20000000000 */
[----:B------:R-:W-:Y:S02]  /*1370*/  IADD3 R20, PT, PT, R7, 0x2, RZ ;  /* 0x0000000207147810 */ /* 0x000fe40007ffe0ff */
[----:B------:R-:W-:Y:S02]  /*1380*/  IADD3 R9, P6, PT, R6, R7, RZ ;  /* 0x0000000706097210 */ /* 0x000fe40007fde0ff */
[----:B------:R-:W-:Y:S01]  /*1390*/  ISETP.NE.AND P4, PT, R5, R8, PT ;  /* 0x000000080500720c */ /* 0x000fe20003f85270 */
[----:B------:R-:W-:Y:S01]  /*13a0*/  VIADD R8, R7, 0x3 ;  /* 0x0000000307087836 */ /* 0x000fe20000000000 */
[----:B------:R-:W-:Y:S01]  /*13b0*/  ISETP.NE.AND P3, PT, R5, R20, PT ;  /* 0x000000140500720c */ /* 0x000fe20003f65270 */
[----:B------:R-:W-:-:S03]  /*13c0*/  IMAD.X R13, RZ, RZ, RZ, P6 ;  /* 0x000000ffff0d7224 */ /* 0x000fc600030e06ff */
[----:B------:R-:W-:Y:S02]  /*13d0*/  ISETP.NE.AND P2, PT, R5, R8, PT ;  /* 0x000000080500720c */ /* 0x000fe40003f45270 */
[----:B------:R-:W-:Y:S02]  /*13e0*/  @P5 IADD3 R21, PT, PT, R6, R7, RZ ;  /* 0x0000000706155210 */ /* 0x000fe40007ffe0ff */
[----:B------:R-:W-:Y:S02]  /*13f0*/  LEA R8, P6, R9, R18, 0x2 ;  /* 0x0000001209087211 */ /* 0x000fe400078c10ff */
[----:B------:R-:W-:Y:S01]  /*1400*/  @!P5 MOV R15, 0x3f800000 ;  /* 0x3f800000000fd802 */ /* 0x000fe20000000f00 */
[----:B------:R-:W-:Y:S01]  /*1410*/  @P5 IMAD.WIDE.U32 R20, R21, 0x4, R18 ;  /* 0x0000000415145825 */ /* 0x000fe200078e0012 */
[----:B------:R-:W-:Y:S02]  /*1420*/  LEA.HI.X R9, R9, R19, R13, 0x2, P6 ;  /* 0x0000001309097211 */ /* 0x000fe400030f140d */
[----:B------:R-:W-:Y:S01]  /*1430*/  @!P3 MOV R23, 0x3f800000 ;  /* 0x3f8000000017b802 */ /* 0x000fe20000000f00 */
[----:B------:R-:W-:Y:S01]  /*1440*/  @!P4 IMAD.MOV.U32 R13, RZ, RZ, 0x3f800000 ;  /* 0x3f800000ff0dc424 */ /* 0x000fe200078e00ff */
[----:B------:R0:W-:Y:S01]  /*1450*/  @P5 STG.E desc[UR4][R20.64], RZ ;  /* 0x000000ff14005986 */ /* 0x0001e2000c101904 */
[----:B------:R-:W-:Y:S01]  /*1460*/  @!P2 IMAD.MOV.U32 R25, RZ, RZ, 0x3f800000 ;  /* 0x3f800000ff19a424 */ /* 0x000fe200078e00ff */
[----:B------:R-:W-:-:S02]  /*1470*/  IADD3 R7, PT, PT, R7, 0x4, RZ ;  /* 0x0000000407077810 */ /* 0x000fc40007ffe0ff */
[----:B------:R0:W-:Y:S04]  /*1480*/  @!P5 STG.E desc[UR4][R2.64], R15 ;  /* 0x0000000f0200d986 */ /* 0x0001e8000c101904 */
[----:B------:R0:W-:Y:S04]  /*1490*/  @P4 STG.E desc[UR4][R8.64+0x4], RZ ;  /* 0x000004ff08004986 */ /* 0x0001e8000c101904 */
[----:B------:R0:W-:Y:S04]  /*14a0*/  @!P4 STG.E desc[UR4][R2.64], R13 ;  /* 0x0000000d0200c986 */ /* 0x0001e8000c101904 */
[----:B------:R0:W-:Y:S04]  /*14b0*/  @P3 STG.E desc[UR4][R8.64+0x8], RZ ;  /* 0x000008ff08003986 */ /* 0x0001e8000c101904 */
[----:B------:R0:W-:Y:S04]  /*14c0*/  @!P3 STG.E desc[UR4][R2.64], R23 ;  /* 0x000000170200b986 */ /* 0x0001e8000c101904 */
[----:B------:R0:W-:Y:S04]  /*14d0*/  @P2 STG.E desc[UR4][R8.64+0xc], RZ ;  /* 0x00000cff08002986 */ /* 0x0001e8000c101904 */
[----:B------:R0:W-:Y:S02]  /*14e0*/  @!P2 STG.E desc[UR4][R2.64], R25 ;  /* 0x000000190200a986 */ /* 0x0001e4000c101904 */
.L_x_30:
[----:B------:R-:W-:Y:S05]  /*14f0*/  BSYNC.RECONVERGENT B3 ;  /* 0x0000000000037941 */ /* 0x000fea0003800200 */
.L_x_29:
[----:B------:R-:W-:Y:S05]  /*1500*/  @!P1 BRA `(.L_x_28) ;  /* 0x0000000000709947 */ /* 0x000fea0003800000 */
[----:B------:R-:W-:Y:S01]  /*1510*/  ISETP.NE.AND P1, PT, R10, 0x1, PT ;  /* 0x000000010a00780c */ /* 0x000fe20003f25270 */
[----:B------:R-:W-:Y:S01]  /*1520*/  BSSY.RECONVERGENT B3, `(.L_x_31) ;  /* 0x0000013000037945 */ /* 0x000fe20003800200 */
[----:B------:R-:W-:-:S11]  /*1530*/  LOP3.LUT P2, RZ, R4, 0x1, RZ, 0xc0, !PT ;  /* 0x0000000104ff7812 */ /* 0x000fd6000784c0ff */
[----:B------:R-:W-:Y:S05]  /*1540*/  @!P1 BRA `(.L_x_32) ;  /* 0x0000000000409947 */ /* 0x000fea0003800000 */
[----:B0-----:R-:W-:Y:S01]  /*1550*/  VIADD R8, R7, 0x1 ;  /* 0x0000000107087836 */ /* 0x001fe20000000000 */
[----:B------:R-:W-:-:S04]  /*1560*/  ISETP.NE.AND P1, PT, R5, R7, PT ;  /* 0x000000070500720c */ /* 0x000fc80003f25270 */
[----:B------:R-:W-:-:S09]  /*1570*/  ISETP.NE.AND P3, PT, R5, R8, PT ;  /* 0x000000080500720c */ /* 0x000fd20003f65270 */
[CC--:B------:R-:W-:Y:S02]  /*1580*/  @P1 IADD3 R21, PT, PT, R6.reuse, R7.reuse, RZ ;  /* 0x0000000706151210 */ /* 0x0c0fe40007ffe0ff */
[----:B------:R-:W-:Y:S02]  /*1590*/  @!P1 MOV R13, 0x3f800000 ;  /* 0x3f800000000d9802 */ /* 0x000fe40000000f00 */
[----:B------:R-:W-:Y:S01]  /*15a0*/  @P3 IADD3 R9, P4, PT, R6, R7, RZ ;  /* 0x0000000706093210 */ /* 0x000fe20007f9e0ff */
[----:B------:R-:W-:Y:S01]  /*15b0*/  @P1 IMAD.WIDE.U32 R20, R21, 0x4, R18 ;  /* 0x0000000415141825 */ /* 0x000fe200078e0012 */
[----:B------:R-:W-:-:S03]  /*15c0*/  IADD3 R7, PT, PT, R7, 0x2, RZ ;  /* 0x0000000207077810 */ /* 0x000fc60007ffe0ff */
[----:B------:R-:W-:Y:S01]  /*15d0*/  @P3 IMAD.X R15, RZ, RZ, RZ, P4 ;  /* 0x000000ffff0f3224 */ /* 0x000fe200020e06ff */
[C---:B------:R-:W-:Y:S01]  /*15e0*/  @P3 LEA R8, P4, R9.reuse, R18, 0x2 ;  /* 0x0000001209083211 */ /* 0x040fe200078810ff */
[----:B------:R1:W-:Y:S03]  /*15f0*/  @P1 STG.E desc[UR4][R20.64], RZ ;  /* 0x000000ff14001986 */ /* 0x0003e6000c101904 */
[----:B------:R-:W-:Y:S01]  /*1600*/  @P3 LEA.HI.X R9, R9, R19, R15, 0x2, P4 ;  /* 0x0000001309093211 */ /* 0x000fe200020f140f */
[----:B------:R-:W-:Y:S01]  /*1610*/  @!P3 IMAD.MOV.U32 R15, RZ, RZ, 0x3f800000 ;  /* 0x3f800000ff0fb424 */ /* 0x000fe200078e00ff */
[----:B------:R1:W-:Y:S04]  /*1620*/  @!P1 STG.E desc[UR4][R2.64], R13 ;  /* 0x0000000d02009986 */ /* 0x0003e8000c101904 */
[----:B------:R1:W-:Y:S04]  /*1630*/  @P3 STG.E desc[UR4][R8.64+0x4], RZ ;  /* 0x000004ff08003986 */ /* 0x0003e8000c101904 */
[----:B------:R1:W-:Y:S02]  /*1640*/  @!P3 STG.E desc[UR4][R2.64], R15 ;  /* 0x0000000f0200b986 */ /* 0x0003e4000c101904 */
.L_x_32:
[----:B------:R-:W-:Y:S05]  /*1650*/  BSYNC.RECONVERGENT B3 ;  /* 0x0000000000037941 */ /* 0x000fea0003800200 */
.L_x_31:
[----:B------:R-:W-:Y:S05]  /*1660*/  @!P2 BRA `(.L_x_28) ;  /* 0x000000000018a947 */ /* 0x000fea0003800000 */
[----:B------:R-:W-:-:S13]  /*1670*/  ISETP.NE.AND P1, PT, R5, R7, PT ;  /* 0x000000070500720c */ /* 0x000fda0003f25270 */
[----:B------:R-:W-:Y:S01]  /*1680*/  @P1 IMAD.IADD R7, R6, 0x1, R7 ;  /* 0x0000000106071824 */ /* 0x000fe200078e0207 */
[----:B01----:R-:W-:-:S03]  /*1690*/  @!P1 MOV R9, 0x3f800000 ;  /* 0x3f80000000099802 */ /* 0x003fc60000000f00 */
[----:B------:R-:W-:-:S05]  /*16a0*/  @P1 IMAD.WIDE.U32 R6, R7, 0x4, R18 ;  /* 0x0000000407061825 */ /* 0x000fca00078e0012 */
[----:B------:R2:W-:Y:S04]  /*16b0*/  @P1 STG.E desc[UR4][R6.64], RZ ;  /* 0x000000ff06001986 */ /* 0x0005e8000c101904 */
[----:B------:R2:W-:Y:S02]  /*16c0*/  @!P1 STG.E desc[UR4][R2.64], R9 ;  /* 0x0000000902009986 */ /* 0x0005e4000c101904 */
.L_x_28:
[----:B------:R-:W-:Y:S05]  /*16d0*/  BSYNC.RECONVERGENT B2 ;  /* 0x0000000000027941 */ /* 0x000fea0003800200 */
.L_x_27:
[----:B------:R-:W-:-:S05]  /*16e0*/  VIADD R5, R5, 0x1 ;  /* 0x0000000105057836 */ /* 0x000fca0000000000 */
[----:B------:R-:W-:-:S13]  /*16f0*/  ISETP.NE.AND P1, PT, R5, R4, PT ;  /* 0x000000040500720c */ /* 0x000fda0003f25270 */
[----:B------:R-:W-:Y:S05]  /*1700*/  @P1 BRA `(.L_x_33) ;  /* 0xfffffff800081947 */ /* 0x000fea000383ffff */
[----:B------:R-:W-:Y:S05]  /*1710*/  BSYNC.RECONVERGENT B1 ;  /* 0x0000000000017941 */ /* 0x000fea0003800200 */
.L_x_22:
[----:B------:R-:W-:Y:S01]  /*1720*/  HFMA2 R11, -RZ, RZ, 0, 0 ;  /* 0x00000000ff0b7431 */ /* 0x000fe200000001ff */
[----:B01----:R-:W-:-:S07]  /*1730*/  LOP3.LUT R8, R4, 0x7ffffffc, RZ, 0xc0, !PT ;  /* 0x7ffffffc04087812 */ /* 0x003fce00078ec0ff */
.L_x_45:
[----:B--2---:R-:W-:Y:S01]  /*1740*/  VIADD R7, R11, 0x1 ;  /* 0x000000010b077836 */ /* 0x004fe20000000000 */
[----:B------:R-:W-:Y:S04]  /*1750*/  BSSY.RECONVERGENT B3, `(.L_x_34) ;  /* 0x0000087000037945 */ /* 0x000fe80003800200 */
[----:B------:R-:W-:-:S13]  /*1760*/  ISETP.GE.AND P0, PT, R7, R4, PT ;  /* 0x000000040700720c */ /* 0x000fda0003f06270 */
[----:B01-3--:R-:W-:Y:S05]  /*1770*/  @P0 BRA `(.L_x_35) ;  /* 0x0000000800100947 */ /* 0x00bfea0003800000 */
[----:B------:R-:W-:Y:S01]  /*1780*/  IMAD R6, R4, R11, RZ ;  /* 0x0000000b04067224 */ /* 0x000fe200078e02ff */
[----:B------:R-:W-:-:S07]  /*1790*/  MOV R9, R7 ;  /* 0x0000000700097202 */ /* 0x000fce0000000f00 */
.L_x_44:
[----:B-1-3--:R-:W-:-:S04]  /*17a0*/  IMAD R5, R4, R9, RZ ;  /* 0x0000000904057224 */ /* 0x00afc800078e02ff */
[----:B0-----:R-:W-:-:S04]  /*17b0*/  IMAD.IADD R3, R5, 0x1, R11 ;  /* 0x0000000105037824 */ /* 0x001fc800078e020b */
[----:B------:R-:W-:-:S06]  /*17c0*/  IMAD.WIDE.U32 R2, R3, 0x4, R16 ;  /* 0x0000000403027825 */ /* 0x000fcc00078e0010 */
[----:B--2---:R-:W2:Y:S01]  /*17d0*/  LDG.E R2, desc[UR4][R2.64] ;  /* 0x0000000402027981 */ /* 0x004ea2000c1e1900 */
[----:B------:R-:W-:Y:S01]  /*17e0*/  IADD3 R9, PT, PT, R9, 0x1, RZ ;  /* 0x0000000109097810 */ /* 0x000fe20007ffe0ff */
[----:B------:R-:W-:Y:S03]  /*17f0*/  BSSY.RECONVERGENT B4, `(.L_x_36) ;  /* 0x000007b000047945 */ /* 0x000fe60003800200 */
[----:B------:R-:W-:Y:S02]  /*1800*/  ISETP.NE.AND P4, PT, R9, R4, PT ;  /* 0x000000040900720c */ /* 0x000fe40003f85270 */
[----:B--2---:R-:W-:-:S13]  /*1810*/  FSETP.NEU.AND P0, PT, R2, RZ, PT ;  /* 0x000000ff0200720b */ /* 0x004fda0003f0d000 */
[----:B------:R-:W-:Y:S05]  /*1820*/  @!P0 BRA `(.L_x_37) ;  /* 0x0000000400dc8947 */ /* 0x000fea0003800000 */
[----:B------:R-:W-:-:S04]  /*1830*/  IMAD.IADD R21, R6, 0x1, R11 ;  /* 0x0000000106157824 */ /* 0x000fc800078e020b */
[----:B------:R-:W-:-:S06]  /*1840*/  IMAD.WIDE.U32 R20, R21, 0x4, R16 ;  /* 0x0000000415147825 */ /* 0x000fcc00078e0010 */
[----:B------:R-:W2:Y:S01]  /*1850*/  LDG.E R21, desc[UR4][R20.64] ;  /* 0x0000000414157981 */ /* 0x000ea2000c1e1900 */
[----:B------:R-:W-:Y:S01]  /*1860*/  BSSY.RECONVERGENT B5, `(.L_x_38) ;  /* 0x000000e000057945 */ /* 0x000fe20003800200 */
[----:B------:R-:W-:Y:S01]  /*1870*/  ISETP.GE.U32.AND P5, PT, R12, 0x3, PT ;  /* 0x000000030c00780c */ /* 0x000fe20003fa6070 */
[----:B--2---:R-:W0:Y:S08]  /*1880*/  MUFU.RCP R0, R21 ;  /* 0x0000001500007308 */ /* 0x004e300000001000 */
[----:B------:R-:W1:Y:S01]  /*1890*/  FCHK P0, R2, R21 ;  /* 0x0000001502007302 */ /* 0x000e620000000000 */
[----:B0-----:R-:W-:-:S04]  /*18a0*/  FFMA R3, -R21, R0, 1 ;  /* 0x3f80000015037423 */ /* 0x001fc80000000100 */
[----:B------:R-:W-:-:S04]  /*18b0*/  FFMA R3, R0, R3, R0 ;  /* 0x0000000300037223 */ /* 0x000fc80000000000 */
[----:B------:R-:W-:-:S04]  /*18c0*/  FFMA R0, R2, R3, RZ ;  /* 0x0000000302007223 */ /* 0x000fc800000000ff */
[----:B------:R-:W-:-:S04]  /*18d0*/  FFMA R13, -R21, R0, R2 ;  /* 0x00000000150d7223 */ /* 0x000fc80000000102 */
[----:B------:R-:W-:Y:S01]  /*18e0*/  FFMA R0, R3, R13, R0 ;  /* 0x0000000d03007223 */ /* 0x000fe20000000000 */
[----:B-1----:R-:W-:Y:S06]  /*18f0*/  @!P0 BRA `(.L_x_39) ;  /* 0x0000000000108947 */ /* 0x002fec0003800000 */
[----:B------:R-:W-:Y:S01]  /*1900*/  MOV R0, R2 ;  /* 0x0000000200007202 */ /* 0x000fe20000000f00 */
[----:B------:R-:W-:Y:S01]  /*1910*/  IMAD.MOV.U32 R3, RZ, RZ, R21 ;  /* 0x000000ffff037224 */ /* 0x000fe200078e0015 */
[----:B------:R-:W-:-:S07]  /*1920*/  MOV R2, 0x1940 ;  /* 0x0000194000027802 */ /* 0x000fce0000000f00 */
[----:B------:R-:W-:Y:S05]  /*1930*/  CALL.REL.NOINC `($__internal_0_$__cuda_sm3x_div_rn_noftz_f32_slowpath) ;  /* 0x00000018007c7944 */ /* 0x000fea0003c00000 */
.L_x_39:
[----:B------:R-:W-:Y:S05]  /*1940*/  BSYNC.RECONVERGENT B5 ;  /* 0x0000000000057941 */ /* 0x000fea0003800200 */
.L_x_38:
[----:B------:R-:W-:Y:S01]  /*1950*/  BSSY.RECONVERGENT B1, `(.L_x_40) ;  /* 0x0000030000017945 */ /* 0x000fe20003800200 */
[----:B------:R-:W-:-:S03]  /*1960*/  HFMA2 R13, -RZ, RZ, 0, 0 ;  /* 0x00000000ff0d7431 */ /* 0x000fc600000001ff */
[----:B------:R-:W-:Y:S05]  /*1970*/  @!P5 BRA `(.L_x_41) ;  /* 0x0000000000b4d947 */ /* 0x000fea0003800000 */
[----:B------:R-:W-:Y:S01]  /*1980*/  BSSY.RECONVERGENT B2, `(.L_x_42) ;  /* 0x000002b000027945 */ /* 0x000fe20003800200 */
[----:B------:R-:W-:-:S07]  /*1990*/  IMAD.MOV.U32 R13, RZ, RZ, RZ ;  /* 0x000000ffff0d7224 */ /* 0x000fce00078e00ff */
.L_x_43:
[----:B------:R-:W-:Y:S01]  /*19a0*/  IADD3 R3, PT, PT, R6, R13, RZ ;  /* 0x0000000d06037210 */ /* 0x000fe20007ffe0ff */
[----:B--2---:R-:W-:-:S04]  /*19b0*/  IMAD.IADD R21, R5, 0x1, R13 ;  /* 0x0000000105157824 */ /* 0x004fc800078e020d */
[----:B------:R-:W-:-:S04]  /*19c0*/  IMAD.WIDE.U32 R24, R3, 0x4, R16 ;  /* 0x0000000403187825 */ /* 0x000fc800078e0010 */
[C---:B------:R-:W-:Y:S01]  /*19d0*/  IMAD.WIDE.U32 R22, R21.reuse, 0x4, R16 ;  /* 0x0000000415167825 */ /* 0x040fe200078e0010 */
[----:B------:R-:W2:Y:S04]  /*19e0*/  LDG.E R15, desc[UR4][R24.64] ;  /* 0x00000004180f7981 */ /* 0x000ea8000c1e1900 */
[----:B------:R-:W2:Y:S01]  /*19f0*/  LDG.E R2, desc[UR4][R22.64] ;  /* 0x0000000416027981 */ /* 0x000ea2000c1e1900 */
[----:B------:R-:W-:-:S04]  /*1a00*/  IMAD.WIDE.U32 R20, R21, 0x4, R18 ;  /* 0x0000000415147825 */ /* 0x000fc800078e0012 */
[----:B--2---:R-:W-:Y:S01]  /*1a10*/  FFMA R15, R15, -R0, R2 ;  /* 0x800000000f0f7223 */ /* 0x004fe20000000002 */
[----:B------:R-:W-:-:S04]  /*1a20*/  IMAD.WIDE.U32 R2, R3, 0x4, R18 ;  /* 0x0000000403027825 */ /* 0x000fc800078e0012 */
[----:B------:R0:W-:Y:S04]  /*1a30*/  STG.E desc[UR4][R22.64], R15 ;  /* 0x0000000f16007986 */ /* 0x0001e8000c101904 */
[----:B------:R-:W2:Y:S04]  /*1a40*/  LDG.E R27, desc[UR4][R2.64] ;  /* 0x00000004021b7981 */ /* 0x000ea8000c1e1900 */
[----:B------:R-:W2:Y:S02]  /*1a50*/  LDG.E R26, desc[UR4][R20.64] ;  /* 0x00000004141a7981 */ /* 0x000ea4000c1e1900 */
[----:B--2---:R-:W-:-:S05]  /*1a60*/  FFMA R27, R27, -R0, R26 ;  /* 0x800000001b1b7223 */ /* 0x004fca000000001a */
[----:B------:R1:W-:Y:S04]  /*1a70*/  STG.E desc[UR4][R20.64], R27 ;  /* 0x0000001b14007986 */ /* 0x0003e8000c101904 */
[----:B------:R-:W2:Y:S04]  /*1a80*/  LDG.E R29, desc[UR4][R24.64+0x4] ;  /* 0x00000404181d7981 */ /* 0x000ea8000c1e1900 */
[----:B------:R-:W2:Y:S02]  /*1a90*/  LDG.E R26, desc[UR4][R22.64+0x4] ;  /* 0x00000404161a7981 */ /* 0x000ea4000c1e1900 */
[----:B--2---:R-:W-:-:S05]  /*1aa0*/  FFMA R29, R29, -R0, R26 ;  /* 0x800000001d1d7223 */ /* 0x004fca000000001a */
[----:B------:R2:W-:Y:S04]  /*1ab0*/  STG.E desc[UR4][R22.64+0x4], R29 ;  /* 0x0000041d16007986 */ /* 0x0005e8000c101904 */
[----:B------:R-:W0:Y:S04]  /*1ac0*/  LDG.E R26, desc[UR4][R2.64+0x4] ;  /* 0x00000404021a7981 */ /* 0x000e28000c1e1900 */
[----:B------:R-:W0:Y:S02]  /*1ad0*/  LDG.E R28, desc[UR4][R20.64+0x4] ;  /* 0x00000404141c7981 */ /* 0x000e24000c1e1900 */
[----:B0-----:R-:W-:-:S05]  /*1ae0*/  FFMA R15, R26, -R0, R28 ;  /* 0x800000001a0f7223 */ /* 0x001fca000000001c */
[----:B------:R0:W-:Y:S04]  /*1af0*/  STG.E desc[UR4][R20.64+0x4], R15 ;  /* 0x0000040f14007986 */ /* 0x0001e8000c101904 */
[----:B------:R-:W1:Y:S04]  /*1b00*/  LDG.E R26, desc[UR4][R24.64+0x8] ;  /* 0x00000804181a7981 */ /* 0x000e68000c1e1900 */
[----:B------:R-:W1:Y:S02]  /*1b10*/  LDG.E R28, desc[UR4][R22.64+0x8] ;  /* 0x00000804161c7981 */ /* 0x000e64000c1e1900 */
[----:B-1----:R-:W-:-:S05]  /*1b20*/  FFMA R27, R26, -R0, R28 ;  /* 0x800000001a1b7223 */ /* 0x002fca000000001c */
        /* <DEDUP_REMOVED lines=10> */
[----:B------:R-:W1:Y:S01]  /*1bd0*/  LDG.E R28, desc[UR4][R20.64+0xc] ;  /* 0x00000c04141c7981 */ /* 0x000e62000c1e1900 */
[----:B------:R-:W-:-:S04]  /*1be0*/  IADD3 R13, PT, PT, R13, 0x4, RZ ;  /* 0x000000040d0d7810 */ /* 0x000fc80007ffe0ff */
[----:B------:R-:W-:Y:S01]  /*1bf0*/  ISETP.NE.AND P0, PT, R13, R8, PT ;  /* 0x000000080d00720c */ /* 0x000fe20003f05270 */
[----:B-1----:R-:W-:-:S05]  /*1c00*/  FFMA R27, R26, -R0, R28 ;  /* 0x800000001a1b7223 */ /* 0x002fca000000001c */
[----:B------:R2:W-:Y:S07]  /*1c10*/  STG.E desc[UR4][R20.64+0xc], R27 ;  /* 0x00000c1b14007986 */ /* 0x0005ee000c101904 */
[----:B------:R-:W-:Y:S05]  /*1c20*/  @P0 BRA `(.L_x_43) ;  /* 0xfffffffc005c0947 */ /* 0x000fea000383ffff */
[----:B------:R-:W-:Y:S05]  /*1c30*/  BSYNC.RECONVERGENT B2 ;  /* 0x0000000000027941 */ /* 0x000fea0003800200 */
.L_x_42:
[----:B------:R-:W-:-:S07]  /*1c40*/  IMAD.MOV.U32 R13, RZ, RZ, R8 ;  /* 0x000000ffff0d7224 */ /* 0x000fce00078e0008 */
.L_x_41:
[----:B------:R-:W-:Y:S05]  /*1c50*/  BSYNC.RECONVERGENT B1 ;  /* 0x0000000000017941 */ /* 0x000fea0003800200 */
.L_x_40:
[----:B------:R-:W-:-:S13]  /*1c60*/  ISETP.NE.AND P0, PT, R10, RZ, PT ;  /* 0x000000ff0a00720c */ /* 0x000fda0003f05270 */
[----:B------:R-:W-:Y:S05]  /*1c70*/  @!P0 BRA `(.L_x_37) ;  /* 0x0000000000c88947 */ /* 0x000fea0003800000 */
[----:B--2---:R-:W-:Y:S01]  /*1c80*/  IADD3 R21, PT, PT, R6, R13, RZ ;  /* 0x0000000d06157210 */ /* 0x004fe20007ffe0ff */
[----:B------:R-:W-:-:S04]  /*1c90*/  IMAD.IADD R3, R5, 0x1, R13 ;  /* 0x0000000105037824 */ /* 0x000fc800078e020d */
[----:B------:R-:W-:-:S04]  /*1ca0*/  IMAD.WIDE.U32 R24, R21, 0x4, R16 ;  /* 0x0000000415187825 */ /* 0x000fc800078e0010 */
[----:B------:R-:W-:Y:S02]  /*1cb0*/  IMAD.WIDE.U32 R22, R3, 0x4, R16 ;  /* 0x0000000403167825 */ /* 0x000fe400078e0010 */
[----:B------:R-:W2:Y:S04]  /*1cc0*/  LDG.E R25, desc[UR4][R24.64] ;  /* 0x0000000418197981 */ /* 0x000ea8000c1e1900 */
[----:B------:R-:W2:Y:S01]  /*1cd0*/  LDG.E R2, desc[UR4][R22.64] ;  /* 0x0000000416027981 */ /* 0x000ea2000c1e1900 */
[----:B------:R-:W-:-:S04]  /*1ce0*/  IMAD.WIDE.U32 R20, R21, 0x4, R18 ;  /* 0x0000000415147825 */ /* 0x000fc800078e0012 */
[----:B--2---:R-:W-:Y:S01]  /*1cf0*/  FFMA R15, R25, -R0, R2 ;  /* 0x80000000190f7223 */ /* 0x004fe20000000002 */
[----:B------:R-:W-:-:S04]  /*1d00*/  IMAD.WIDE.U32 R2, R3, 0x4, R18 ;  /* 0x0000000403027825 */ /* 0x000fc800078e0012 */
[----:B------:R0:W-:Y:S04]  /*1d10*/  STG.E desc[UR4][R22.64], R15 ;  /* 0x0000000f16007986 */ /* 0x0001e8000c101904 */
[----:B------:R-:W2:Y:S04]  /*1d20*/  LDG.E R21, desc[UR4][R20.64] ;  /* 0x0000000414157981 */ /* 0x000ea8000c1e1900 */
[----:B------:R-:W2:Y:S01]  /*1d30*/  LDG.E R26, desc[UR4][R2.64] ;  /* 0x00000004021a7981 */ /* 0x000ea2000c1e1900 */
[----:B------:R-:W-:Y:S01]  /*1d40*/  ISETP.NE.AND P0, PT, R10, 0x1, PT ;  /* 0x000000010a00780c */ /* 0x000fe20003f05270 */
[----:B--2---:R-:W-:-:S05]  /*1d50*/  FFMA R27, R21, -R0, R26 ;  /* 0x80000000151b7223 */ /* 0x004fca000000001a */
[----:B------:R0:W-:Y:S07]  /*1d60*/  STG.E desc[UR4][R2.64], R27 ;  /* 0x0000001b02007986 */ /* 0x0001ee000c101904 */
[----:B------:R-:W-:Y:S05]  /*1d70*/  @!P0 BRA `(.L_x_37) ;  /* 0x0000000000888947 */ /* 0x000fea0003800000 */
[-C--:B0-----:R-:W-:Y:S02]  /*1d80*/  IADD3 R15, P1, PT, R5, R13.reuse, RZ ;  /* 0x0000000d050f7210 */ /* 0x081fe40007f3e0ff */
[----:B------:R-:W-:-:S03]  /*1d90*/  IADD3 R3, P0, PT, R6, R13, RZ ;  /* 0x0000000d06037210 */ /* 0x000fc60007f1e0ff */
[----:B------:R-:W-:Y:S01]  /*1da0*/  IMAD.X R2, RZ, RZ, RZ, P1 ;  /* 0x000000ffff027224 */ /* 0x000fe200008e06ff */
[----:B------:R-:W-:Y:S01]  /*1db0*/  IADD3.X R20, PT, PT, RZ, RZ, RZ, P0, !PT ;  /* 0x000000ffff147210 */ /* 0x000fe200007fe4ff */
[----:B------:R-:W-:Y:S01]  /*1dc0*/  IMAD.SHL.U32 R23, R15, 0x4, RZ ;  /* 0x000000040f177824 */ /* 0x000fe200078e00ff */
[----:B------:R-:W-:Y:S02]  /*1dd0*/  SHF.L.U32 R21, R3, 0x2, RZ ;  /* 0x0000000203157819 */ /* 0x000fe400000006ff */
[----:B------:R-:W-:Y:S02]  /*1de0*/  SHF.L.U64.HI R15, R15, 0x2, R2 ;  /* 0x000000020f0f7819 */ /* 0x000fe40000010202 */
[C---:B------:R-:W-:Y:S02]  /*1df0*/  IADD3 R2, P1, PT, R16.reuse, R23, RZ ;  /* 0x0000001710027210 */ /* 0x040fe40007f3e0ff */
[----:B------:R-:W-:Y:S02]  /*1e00*/  SHF.L.U64.HI R5, R3, 0x2, R20 ;  /* 0x0000000203057819 */ /* 0x000fe40000010214 */
[----:B------:R-:W-:Y:S01]  /*1e10*/  IADD3 R24, P0, PT, R16, R21, RZ ;  /* 0x0000001510187210 */ /* 0x000fe20007f1e0ff */
[----:B------:R-:W-:-:S03]  /*1e20*/  IMAD.X R3, R17, 0x1, R15, P1 ;  /* 0x0000000111037824 */ /* 0x000fc600008e060f */
[----:B------:R-:W-:Y:S02]  /*1e30*/  IADD3.X R25, PT, PT, R17, R5, RZ, P0, !PT ;  /* 0x0000000511197210 */ /* 0x000fe400007fe4ff */
[----:B------:R-:W2:Y:S04]  /*1e40*/  LDG.E R26, desc[UR4][R2.64+0x4] ;  /* 0x00000404021a7981 */ /* 0x000ea8000c1e1900 */
[----:B------:R-:W2:Y:S01]  /*1e50*/  LDG.E R13, desc[UR4][R24.64+0x4] ;  /* 0x00000404180d7981 */ /* 0x000ea2000c1e1900 */
[C---:B------:R-:W-:Y:S02]  /*1e60*/  IADD3 R22, P1, PT, R18.reuse, R23, RZ ;  /* 0x0000001712167210 */ /* 0x040fe40007f3e0ff */
[----:B------:R-:W-:-:S03]  /*1e70*/  IADD3 R20, P0, PT, R18, R21, RZ ;  /* 0x0000001512147210 */ /* 0x000fc60007f1e0ff */
[C---:B------:R-:W-:Y:S01]  /*1e80*/  IMAD.X R23, R19.reuse, 0x1, R15, P1 ;  /* 0x0000000113177824 */ /* 0x040fe200008e060f */
[----:B------:R-:W-:Y:S01]  /*1e90*/  IADD3.X R21, PT, PT, R19, R5, RZ, P0, !PT ;  /* 0x0000000513157210 */ /* 0x000fe200007fe4ff */
[----:B--2---:R-:W-:-:S05]  /*1ea0*/  FFMA R13, R13, -R0, R26 ;  /* 0x800000000d0d7223 */ /* 0x004fca000000001a */
[----:B------:R1:W-:Y:S04]  /*1eb0*/  STG.E desc[UR4][R2.64+0x4], R13 ;  /* 0x0000040d02007986 */ /* 0x0003e8000c101904 */
[----:B------:R-:W2:Y:S04]  /*1ec0*/  LDG.E R5, desc[UR4][R20.64+0x4] ;  /* 0x0000040414057981 */ /* 0x000ea8000c1e1900 */
[----:B------:R-:W2:Y:S01]  /*1ed0*/  LDG.E R26, desc[UR4][R22.64+0x4] ;  /* 0x00000404161a7981 */ /* 0x000ea2000c1e1900 */
[----:B------:R-:W-:Y:S01]  /*1ee0*/  ISETP.NE.AND P0, PT, R10, 0x2, PT ;  /* 0x000000020a00780c */ /* 0x000fe20003f05270 */
[----:B--2---:R-:W-:-:S05]  /*1ef0*/  FFMA R5, R5, -R0, R26 ;  /* 0x8000000005057223 */ /* 0x004fca000000001a */
[----:B------:R1:W-:Y:S07]  /*1f00*/  STG.E desc[UR4][R22.64+0x4], R5 ;  /* 0x0000040516007986 */ /* 0x0003ee000c101904 */
[----:B------:R-:W-:Y:S05]  /*1f10*/  @!P0 BRA `(.L_x_37) ;  /* 0x0000000000208947 */ /* 0x000fea0003800000 */
[----:B------:R-:W1:Y:S04]  /*1f20*/  LDG.E R25, desc[UR4][R24.64+0x8] ;  /* 0x0000080418197981 */ /* 0x000e68000c1e1900 */
[----:B------:R-:W1:Y:S02]  /*1f30*/  LDG.E R26, desc[UR4][R2.64+0x8] ;  /* 0x00000804021a7981 */ /* 0x000e64000c1e1900 */
[----:B-1----:R-:W-:-:S05]  /*1f40*/  FFMA R5, R25, -R0, R26 ;  /* 0x8000000019057223 */ /* 0x002fca000000001a */
[----:B------:R3:W-:Y:S04]  /*1f50*/  STG.E desc[UR4][R2.64+0x8], R5 ;  /* 0x0000080502007986 */ /* 0x0007e8000c101904 */
[----:B------:R-:W2:Y:S04]  /*1f60*/  LDG.E R21, desc[UR4][R20.64+0x8] ;  /* 0x0000080414157981 */ /* 0x000ea8000c1e1900 */
[----:B------:R-:W2:Y:S02]  /*1f70*/  LDG.E R26, desc[UR4][R22.64+0x8] ;  /* 0x00000804161a7981 */ /* 0x000ea4000c1e1900 */
[----:B--2---:R-:W-:-:S05]  /*1f80*/  FFMA R13, R21, -R0, R26 ;  /* 0x80000000150d7223 */ /* 0x004fca000000001a */
[----:B------:R3:W-:Y:S02]  /*1f90*/  STG.E desc[UR4][R22.64+0x8], R13 ;  /* 0x0000080d16007986 */ /* 0x0007e4000c101904 */
.L_x_37:
[----:B------:R-:W-:Y:S05]  /*1fa0*/  BSYNC.RECONVERGENT B4 ;  /* 0x0000000000047941 */ /* 0x000fea0003800200 */
.L_x_36:
[----:B------:R-:W-:Y:S05]  /*1fb0*/  @P4 BRA `(.L_x_44) ;  /* 0xfffffff400f84947 */ /* 0x000fea000383ffff */
.L_x_35:
[----:B------:R-:W-:Y:S05]  /*1fc0*/  BSYNC.RECONVERGENT B3 ;  /* 0x0000000000037941 */ /* 0x000fea0003800200 */
.L_x_34:
[----:B------:R-:W-:Y:S02]  /*1fd0*/  ISETP.NE.AND P0, PT, R7, R4, PT ;  /* 0x000000040700720c */ /* 0x000fe40003f05270 */
[----:B------:R-:W-:-:S11]  /*1fe0*/  MOV R11, R7 ;  /* 0x00000007000b7202 */ /* 0x000fd60000000f00 */
[----:B------:R-:W-:Y:S05]  /*1ff0*/  @P0 BRA `(.L_x_45) ;  /* 0xfffffff400d00947 */ /* 0x000fea000383ffff */
.L_x_1:
[----:B------:R-:W-:Y:S05]  /*2000*/  BSYNC.RECONVERGENT B0 ;  /* 0x0000000000007941 */ /* 0x000fea0003800200 */
.L_x_0:
[----:B------:R-:W-:Y:S01]  /*2010*/  ISETP.GE.AND P0, PT, R4, 0x2, PT ;  /* 0x000000020400780c */ /* 0x000fe20003f06270 */
[----:B------:R-:W-:-:S12]  /*2020*/  BSSY.RECONVERGENT B0, `(.L_x_46) ;  /* 0x0000088000007945 */ /* 0x000fd80003800200 */
[----:B------:R-:W-:Y:S05]  /*2030*/  @!P0 BRA `(.L_x_47) ;  /* 0x0000000800188947 */ /* 0x000fea0003800000 */
[C---:B------:R-:W-:Y:S01]  /*2040*/  LOP3.LUT R6, R4.reuse, 0x3, RZ, 0xc0, !PT ;  /* 0x0000000304067812 */ /* 0x040fe200078ec0ff */
[----:B------:R-:W-:Y:S01]  /*2050*/  IMAD.MOV.U32 R10, RZ, RZ, 0x1 ;  /* 0x00000001ff0a7424 */ /* 0x000fe200078e00ff */
[----:B-1-3--:R-:W-:-:S07]  /*2060*/  LOP3.LUT R5, R4, 0x7ffffffc, RZ, 0xc0, !PT ;  /* 0x7ffffffc04057812 */ /* 0x00afce00078ec0ff */
.L_x_58:
[----:B------:R-:W-:Y:S01]  /*2070*/  IMAD R9, R4, R10, RZ ;  /* 0x0000000a04097224 */ /* 0x000fe200078e02ff */
[----:B------:R-:W-:Y:S01]  /*2080*/  BSSY.RECONVERGENT B3, `(.L_x_48) ;  /* 0x000007e000037945 */ /* 0x000fe20003800200 */
[----:B------:R-:W-:-:S03]  /*2090*/  IMAD.MOV.U32 R11, RZ, RZ, R10 ;  /* 0x000000ffff0b7224 */ /* 0x000fc600078e000a */
[----:B------:R-:W-:-:S05]  /*20a0*/  IADD3 R13, PT, PT, R9, R10, RZ ;  /* 0x0000000a090d7210 */ /* 0x000fca0007ffe0ff */
[----:B01-34-:R-:W-:-:S07]  /*20b0*/  IMAD.WIDE.U32 R12, R13, 0x4, R16 ;  /* 0x000000040d0c7825 */ /* 0x01bfce00078e0010 */
.L_x_57:
[----:B------:R-:W-:Y:S01]  /*20c0*/  MOV R8, R11 ;  /* 0x0000000b00087202 */ /* 0x000fe20000000f00 */
[----:B------:R-:W-:-:S04]  /*20d0*/  VIADD R11, R11, 0xffffffff ;  /* 0xffffffff0b0b7836 */ /* 0x000fc80000000000 */
[----:B0--34-:R-:W-:-:S05]  /*20e0*/  IMAD R7, R4, R11, RZ ;  /* 0x0000000b04077224 */ /* 0x019fca00078e02ff */
[----:B0-----:R-:W-:-:S05]  /*20f0*/  IADD3 R3, PT, PT, R7, R10, RZ ;  /* 0x0000000a07037210 */ /* 0x001fca0007ffe0ff */
[----:B------:R-:W-:-:S06]  /*2100*/  IMAD.WIDE R2, R3, 0x4, R16 ;  /* 0x0000000403027825 */ /* 0x000fcc00078e0210 */
[----:B------:R-:W3:Y:S01]  /*2110*/  LDG.E R2, desc[UR4][R2.64] ;  /* 0x0000000402027981 */ /* 0x000ee2000c1e1900 */
[----:B------:R-:W-:Y:S01]  /*2120*/  BSSY.RECONVERGENT B4, `(.L_x_49) ;  /* 0x0000071000047945 */ /* 0x000fe20003800200 */
[----:B---3--:R-:W-:-:S13]  /*2130*/  FSETP.NEU.AND P0, PT, R2, RZ, PT ;  /* 0x000000ff0200720b */ /* 0x008fda0003f0d000 */
[----:B-1----:R-:W-:Y:S05]  /*2140*/  @!P0 BRA `(.L_x_50) ;  /* 0x0000000400b88947 */ /* 0x002fea0003800000 */
[----:B--2---:R-:W2:Y:S01]  /*2150*/  LDG.E R21, desc[UR4][R12.64] ;  /* 0x000000040c157981 */ /* 0x004ea2000c1e1900 */
[----:B------:R-:W-:Y:S01]  /*2160*/  VIADD R15, R4, 0xffffffff ;  /* 0xffffffff040f7836 */ /* 0x000fe20000000000 */
[----:B------:R-:W-:Y:S04]  /*2170*/  BSSY.RECONVERGENT B5, `(.L_x_51) ;  /* 0x000000e000057945 */ /* 0x000fe80003800200 */
        /* <DEDUP_REMOVED lines=13> */
.L_x_52:
[----:B------:R-:W-:Y:S05]  /*2250*/  BSYNC.RECONVERGENT B5 ;  /* 0x0000000000057941 */ /* 0x000fea0003800200 */
.L_x_51:
[----:B------:R-:W-:Y:S01]  /*2260*/  BSSY.RECONVERGENT B1, `(.L_x_53) ;  /* 0x0000030000017945 */ /* 0x000fe20003800200 */
[----:B------:R-:W-:-:S03]  /*2270*/  HFMA2 R26, -RZ, RZ, 0, 0 ;  /* 0x00000000ff1a7431 */ /* 0x000fc600000001ff */
[----:B------:R-:W-:Y:S05]  /*2280*/  @!P4 BRA `(.L_x_54) ;  /* 0x0000000000b4c947 */ /* 0x000fea0003800000 */
[----:B------:R-:W-:Y:S01]  /*2290*/  BSSY.RECONVERGENT B2, `(.L_x_55) ;  /* 0x000002b000027945 */ /* 0x000fe20003800200 */
[----:B------:R-:W-:-:S07]  /*22a0*/  IMAD.MOV.U32 R26, RZ, RZ, RZ ;  /* 0x000000ffff1a7224 */ /* 0x000fce00078e00ff */
.L_x_56:
[----:B------:R-:W-:Y:S01]  /*22b0*/  IADD3 R3, PT, PT, R9, R26, RZ ;  /* 0x0000001a09037210 */ /* 0x000fe20007ffe0ff */
[----:B-1----:R-:W-:-:S04]  /*22c0*/  IMAD.IADD R21, R7, 0x1, R26 ;  /* 0x0000000107157824 */ /* 0x002fc800078e021a */
[----:B------:R-:W-:-:S04]  /*22d0*/  IMAD.WIDE.U32 R24, R3, 0x4, R16 ;  /* 0x0000000403187825 */ /* 0x000fc800078e0010 */
[C---:B------:R-:W-:Y:S01]  /*22e0*/  IMAD.WIDE R22, R21.reuse, 0x4, R16 ;  /* 0x0000000415167825 */ /* 0x040fe200078e0210 */
[----:B------:R-:W2:Y:S04]  /*22f0*/  LDG.E R15, desc[UR4][R24.64] ;  /* 0x00000004180f7981 */ /* 0x000ea8000c1e1900 */
[----:B------:R-:W2:Y:S01]  /*2300*/  LDG.E R2, desc[UR4][R22.64] ;  /* 0x0000000416027981 */ /* 0x000ea2000c1e1900 */
[----:B------:R-:W-:-:S04]  /*2310*/  IMAD.WIDE R20, R21, 0x4, R18 ;  /* 0x0000000415147825 */ /* 0x000fc800078e0212 */
[----:B--2---:R-:W-:Y:S01]  /*2320*/  FFMA R15, R15, -R0, R2 ;  /* 0x800000000f0f7223 */ /* 0x004fe20000000002 */
[----:B------:R-:W-:-:S04]  /*2330*/  IMAD.WIDE.U32 R2, R3, 0x4, R18 ;  /* 0x0000000403027825 */ /* 0x000fc800078e0012 */
[----:B------:R0:W-:Y:S04]  /*2340*/  STG.E desc[UR4][R22.64], R15 ;  /* 0x0000000f16007986 */ /* 0x0001e8000c101904 */
[----:B------:R-:W2:Y:S04]  /*2350*/  LDG.E R27, desc[UR4][R2.64] ;  /* 0x00000004021b7981 */ /* 0x000ea8000c1e1900 */
[----:B------:R-:W2:Y:S02]  /*2360*/  LDG.E R28, desc[UR4][R20.64] ;  /* 0x00000004141c7981 */ /* 0x000ea4000c1e1900 */
[----:B--2---:R-:W-:-:S05]  /*2370*/  FFMA R27, R27, -R0, R28 ;  /* 0x800000001b1b7223 */ /* 0x004fca000000001c */
[----:B------:R-:W-:Y:S04]  /*2380*/  STG.E desc[UR4][R20.64], R27 ;  /* 0x0000001b14007986 */ /* 0x000fe8000c101904 */
[----:B------:R-:W2:Y:S04]  /*2390*/  LDG.E R29, desc[UR4][R24.64+0x4] ;  /* 0x00000404181d7981 */ /* 0x000ea8000c1e1900 */
[----:B------:R-:W2:Y:S02]  /*23a0*/  LDG.E R28, desc[UR4][R22.64+0x4] ;  /* 0x00000404161c7981 */ /* 0x000ea4000c1e1900 */
[----:B--2---:R-:W-:-:S05]  /*23b0*/  FFMA R29, R29, -R0, R28 ;  /* 0x800000001d1d7223 */ /* 0x004fca000000001c */
[----:B------:R-:W-:Y:S04]  /*23c0*/  STG.E desc[UR4][R22.64+0x4], R29 ;  /* 0x0000041d16007986 */ /* 0x000fe8000c101904 */
[----:B0-----:R-:W2:Y:S04]  /*23d0*/  LDG.E R15, desc[UR4][R2.64+0x4] ;  /* 0x00000404020f7981 */ /* 0x001ea8000c1e1900 */
[----:B------:R-:W2:Y:S02]  /*23e0*/  LDG.E R28, desc[UR4][R20.64+0x4] ;  /* 0x00000404141c7981 */ /* 0x000ea4000c1e1900 */
[----:B--2---:R-:W-:-:S05]  /*23f0*/  FFMA R15, R15, -R0, R28 ;  /* 0x800000000f0f7223 */ /* 0x004fca000000001c */
[----:B------:R0:W-:Y:S04]  /*2400*/  STG.E desc[UR4][R20.64+0x4], R15 ;  /* 0x0000040f14007986 */ /* 0x0001e8000c101904 */
[----:B------:R-:W2:Y:S04]  /*2410*/  LDG.E R28, desc[UR4][R24.64+0x8] ;  /* 0x00000804181c7981 */ /* 0x000ea8000c1e1900 */
[----:B0-----:R-:W2:Y:S02]  /*2420*/  LDG.E R15, desc[UR4][R22.64+0x8] ;  /* 0x00000804160f7981 */ /* 0x001ea4000c1e1900 */
[----:B--2---:R-:W-:-:S05]  /*2430*/  FFMA R27, R28, -R0, R15 ;  /* 0x800000001c1b7223 */ /* 0x004fca000000000f */
        /* <DEDUP_REMOVED lines=10> */
[----:B------:R-:W0:Y:S01]  /*24e0*/  LDG.E R25, desc[UR4][R20.64+0xc] ;  /* 0x00000c0414197981 */ /* 0x000e22000c1e1900 */
[----:B------:R-:W-:-:S04]  /*24f0*/  IADD3 R26, PT, PT, R26, 0x4, RZ ;  /* 0x000000041a1a7810 */ /* 0x000fc80007ffe0ff */
[----:B------:R-:W-:Y:S01]  /*2500*/  ISETP.NE.AND P0, PT, R26, R5, PT ;  /* 0x000000051a00720c */ /* 0x000fe20003f05270 */
[----:B0-----:R-:W-:-:S05]  /*2510*/  FFMA R27, R28, -R0, R25 ;  /* 0x800000001c1b7223 */ /* 0x001fca0000000019 */
[----:B------:R1:W-:Y:S07]  /*2520*/  STG.E desc[UR4][R20.64+0xc], R27 ;  /* 0x00000c1b14007986 */ /* 0x0003ee000c101904 */
[----:B------:R-:W-:Y:S05]  /*2530*/  @P0 BRA `(.L_x_56) ;  /* 0xfffffffc005c0947 */ /* 0x000fea000383ffff */
[----:B------:R-:W-:Y:S05]  /*2540*/  BSYNC.RECONVERGENT B2 ;  /* 0x0000000000027941 */ /* 0x000fea0003800200 */
.L_x_55:
[----:B------:R-:W-:-:S07]  /*2550*/  IMAD.MOV.U32 R26, RZ, RZ, R5 ;  /* 0x000000ffff1a7224 */ /* 0x000fce00078e0005 */
.L_x_54:
[----:B------:R-:W-:Y:S05]  /*2560*/  BSYNC.RECONVERGENT B1 ;  /* 0x0000000000017941 */ /* 0x000fea0003800200 */
.L_x_53:
[----:B------:R-:W-:-:S13]  /*2570*/  ISETP.NE.AND P0, PT, R6, RZ, PT ;  /* 0x000000ff0600720c */ /* 0x000fda0003f05270 */
[----:B------:R-:W-:Y:S05]  /*2580*/  @!P0 BRA `(.L_x_50) ;  /* 0x0000000000a88947 */ /* 0x000fea0003800000 */
[----:B------:R-:W-:Y:S01]  /*2590*/  IADD3 R3, PT, PT, R9, R26, RZ ;  /* 0x0000001a09037210 */ /* 0x000fe20007ffe0ff */
[----:B------:R-:W-:-:S04]  /*25a0*/  IMAD.IADD R7, R7, 0x1, R26 ;  /* 0x0000000107077824 */ /* 0x000fc800078e021a */
[----:B-1----:R-:W-:-:S04]  /*25b0*/  IMAD.WIDE.U32 R20, R3, 0x4, R16 ;  /* 0x0000000403147825 */ /* 0x002fc800078e0010 */
[C---:B------:R-:W-:Y:S02]  /*25c0*/  IMAD.WIDE R24, R7.reuse, 0x4, R16 ;  /* 0x0000000407187825 */ /* 0x040fe400078e0210 */
[----:B------:R-:W2:Y:S04]  /*25d0*/  LDG.E R21, desc[UR4][R20.64] ;  /* 0x0000000414157981 */ /* 0x000ea8000c1e1900 */
[----:B------:R-:W2:Y:S01]  /*25e0*/  LDG.E R2, desc[UR4][R24.64] ;  /* 0x0000000418027981 */ /* 0x000ea2000c1e1900 */
[----:B------:R-:W-:-:S04]  /*25f0*/  IMAD.WIDE R22, R7, 0x4, R18 ;  /* 0x0000000407167825 */ /* 0x000fc800078e0212 */
        /* <DEDUP_REMOVED lines=9> */
[----:B0-----:R-:W-:Y:S02]  /*2690*/  IADD3 R15, P0, PT, R9, R26, RZ ;  /* 0x0000001a090f7210 */ /* 0x001fe40007f1e0ff */
[----:B------:R-:W2:Y:S02]  /*26a0*/  LDG.E R26, desc[UR4][R24.64+0x4] ;  /* 0x00000404181a7981 */ /* 0x000ea4000c1e1900 */
[----:B------:R-:W-:Y:S01]  /*26b0*/  IADD3.X R2, PT, PT, RZ, RZ, RZ, P0, !PT ;  /* 0x000000ffff027210 */ /* 0x000fe200007fe4ff */
[----:B------:R-:W-:-:S03]  /*26c0*/  IMAD.SHL.U32 R21, R15, 0x4, RZ ;  /* 0x000000040f157824 */ /* 0x000fc600078e00ff */
[----:B------:R-:W-:Y:S02]  /*26d0*/  SHF.L.U64.HI R15, R15, 0x2, R2 ;  /* 0x000000020f0f7819 */ /* 0x000fe40000010202 */
[----:B------:R-:W-:-:S04]  /*26e0*/  IADD3 R2, P0, PT, R16, R21, RZ ;  /* 0x0000001510027210 */ /* 0x000fc80007f1e0ff */
[----:B------:R-:W-:-:S05]  /*26f0*/  IADD3.X R3, PT, PT, R17, R15, RZ, P0, !PT ;  /* 0x0000000f11037210 */ /* 0x000fca00007fe4ff */
[----:B------:R-:W2:Y:S01]  /*2700*/  LDG.E R7, desc[UR4][R2.64+0x4] ;  /* 0x0000040402077981 */ /* 0x000ea2000c1e1900 */
[----:B------:R-:W-:-:S05]  /*2710*/  IADD3 R20, P0, PT, R18, R21, RZ ;  /* 0x0000001512147210 */ /* 0x000fca0007f1e0ff */
[----:B------:R-:W-:Y:S02]  /*2720*/  IMAD.X R21, R19, 0x1, R15, P0 ;  /* 0x0000000113157824 */ /* 0x000fe400000e060f */
        /* <DEDUP_REMOVED lines=8> */
[----:B------:R-:W3:Y:S04]  /*27b0*/  LDG.E R3, desc[UR4][R2.64+0x8] ;  /* 0x0000080402037981 */ /* 0x000ee8000c1e1900 */
[----:B------:R-:W3:Y:S02]  /*27c0*/  LDG.E R26, desc[UR4][R24.64+0x8] ;  /* 0x00000804181a7981 */ /* 0x000ee4000c1e1900 */
[----:B---3--:R-:W-:-:S05]  /*27d0*/  FFMA R7, R3, -R0, R26 ;  /* 0x8000000003077223 */ /* 0x008fca000000001a */
[----:B------:R4:W-:Y:S04]  /*27e0*/  STG.E desc[UR4][R24.64+0x8], R7 ;  /* 0x0000080718007986 */ /* 0x0009e8000c101904 */
[----:B------:R-:W2:Y:S04]  /*27f0*/  LDG.E R21, desc[UR4][R20.64+0x8] ;  /* 0x0000080414157981 */ /* 0x000ea8000c1e1900 */
[----:B------:R-:W2:Y:S02]  /*2800*/  LDG.E R26, desc[UR4][R22.64+0x8] ;  /* 0x00000804161a7981 */ /* 0x000ea4000c1e1900 */
[----:B--2---:R-:W-:-:S05]  /*2810*/  FFMA R15, R21, -R0, R26 ;  /* 0x80000000150f7223 */ /* 0x004fca000000001a */
[----:B------:R4:W-:Y:S02]  /*2820*/  STG.E desc[UR4][R22.64+0x8], R15 ;  /* 0x0000080f16007986 */ /* 0x0009e4000c101904 */
.L_x_50:
[----:B------:R-:W-:Y:S05]  /*2830*/  BSYNC.RECONVERGENT B4 ;  /* 0x0000000000047941 */ /* 0x000fea0003800200 */
.L_x_49:
[----:B------:R-:W-:-:S13]  /*2840*/  ISETP.GT.AND P0, PT, R8, 0x1, PT ;  /* 0x000000010800780c */ /* 0x000fda0003f04270 */
[----:B------:R-:W-:Y:S05]  /*2850*/  @P0 BRA `(.L_x_57) ;  /* 0xfffffff800180947 */ /* 0x000fea000383ffff */
[----:B------:R-:W-:Y:S05]  /*2860*/  BSYNC.RECONVERGENT B3 ;  /* 0x0000000000037941 */ /* 0x000fea0003800200 */
.L_x_48:
[----:B------:R-:W-:-:S04]  /*2870*/  IADD3 R10, PT, PT, R10, 0x1, RZ ;  /* 0x000000010a0a7810 */ /* 0x000fc80007ffe0ff */
[----:B------:R-:W-:-:S13]  /*2880*/  ISETP.NE.AND P0, PT, R10, R4, PT ;  /* 0x000000040a00720c */ /* 0x000fda0003f05270 */
[----:B------:R-:W-:Y:S05]  /*2890*/  @P0 BRA `(.L_x_58) ;  /* 0xfffffff400f40947 */ /* 0x000fea000383ffff */
.L_x_47:
[----:B------:R-:W-:Y:S05]  /*28a0*/  BSYNC.RECONVERGENT B0 ;  /* 0x0000000000007941 */ /* 0x000fea0003800200 */
.L_x_46:
[----:B------:R-:W-:-:S13]  /*28b0*/  ISETP.GE.AND P0, PT, R4, 0x1, PT ;  /* 0x000000010400780c */ /* 0x000fda0003f06270 */
[----:B------:R-:W-:Y:S05]  /*28c0*/  @!P0 EXIT ;  /* 0x000000000000894d */ /* 0x000fea0003800000 */
[----:B01-3--:R-:W2:Y:S01]  /*28d0*/  LDC.64 R2, c[0x0][0x3a8] ;  /* 0x0000ea00ff027b82 */ /* 0x00bea20000000a00 */
[C---:B------:R-:W-:Y:S01]  /*28e0*/  LOP3.LUT R5, R4.reuse, 0x7ffffffc, RZ, 0xc0, !PT ;  /* 0x7ffffffc04057812 */ /* 0x040fe200078ec0ff */
[C---:B------:R-:W-:Y:S01]  /*28f0*/  VIADD R6, R4.reuse, 0xffffffff ;  /* 0xffffffff04067836 */ /* 0x040fe20000000000 */
[----:B----4-:R-:W-:Y:S02]  /*2900*/  LOP3.LUT R7, R4, 0x3, RZ, 0xc0, !PT ;  /* 0x0000000304077812 */ /* 0x010fe400078ec0ff */
[----:B------:R-:W-:Y:S01]  /*2910*/  MOV R9, RZ ;  /* 0x000000ff00097202 */ /* 0x000fe20000000f00 */
[----:B------:R-:W-:Y:S02]  /*2920*/  IMAD.MOV R8, RZ, RZ, -R5 ;  /* 0x000000ffff087224 */ /* 0x000fe400078e0a05 */
[----:B--2---:R-:W-:-:S03]  /*2930*/  IMAD.WIDE R14, R14, 0x4, R2 ;  /* 0x000000040e0e7825 */ /* 0x004fc600078e0202 */
[----:B------:R-:W-:-:S04]  /*2940*/  IADD3 R12, P0, PT, R14, 0x8, RZ ;  /* 0x000000080e0c7810 */ /* 0x000fc80007f1e0ff */
[----:B------:R-:W-:-:S09]  /*2950*/  IADD3.X R13, PT, PT, RZ, R15, RZ, P0, !PT ;  /* 0x0000000fff0d7210 */ /* 0x000fd200007fe4ff */
.L_x_79:
[----:B------:R-:W-:Y:S01]  /*2960*/  ISETP.GE.U32.AND P0, PT, R6, 0x3, PT ;  /* 0x000000030600780c */ /* 0x000fe20003f06070 */
[----:B------:R-:W-:Y:S01]  /*2970*/  IMAD R20, R4, R9, RZ ;  /* 0x0000000904147224 */ /* 0x000fe200078e02ff */
[----:B------:R-:W-:Y:S01]  /*2980*/  BSSY.RECONVERGENT B0, `(.L_x_59) ;  /* 0x0000057000007945 */ /* 0x000fe20003800200 */
[----:B------:R-:W-:Y:S02]  /*2990*/  IMAD.MOV.U32 R27, RZ, RZ, RZ ;  /* 0x000000ffff1b7224 */ /* 0x000fe400078e00ff */
[----:B------:R-:W-:Y:S01]  /*29a0*/  IMAD.IADD R11, R20, 0x1, R9 ;  /* 0x00000001140b7824 */ /* 0x000fe200078e0209 */
[----:B------:R-:W-:-:S03]  /*29b0*/  IADD3 R9, PT, PT, R9, 0x1, RZ ;  /* 0x0000000109097810 */ /* 0x000fc60007ffe0ff */
[----:B------:R-:W-:Y:S01]  /*29c0*/  IMAD.WIDE.U32 R10, R11, 0x4, R16 ;  /* 0x000000040b0a7825 */ /* 0x000fe200078e0010 */
[----:B------:R-:W-:-:S03]  /*29d0*/  ISETP.NE.AND P5, PT, R9, R4, PT ;  /* 0x000000040900720c */ /* 0x000fc60003fa5270 */
[----:B0123--:R-:W-:Y:S10]  /*29e0*/  @!P0 BRA `(.L_x_60) ;  /* 0x0000000400408947 */ /* 0x00fff40003800000 */
[----:B------:R-:W-:Y:S01]  /*29f0*/  BSSY.RECONVERGENT B3, `(.L_x_61) ;  /* 0x000004e000037945 */ /* 0x000fe20003800200 */
[----:B------:R-:W-:Y:S01]  /*2a00*/  IMAD.WIDE.U32 R2, R20, 0x4, R12 ;  /* 0x0000000414027825 */ /* 0x000fe200078e000c */
[----:B------:R-:W-:-:S07]  /*2a10*/  MOV R27, R8 ;  /* 0x00000008001b7202 */ /* 0x000fce0000000f00 */
.L_x_70:
[----:B------:R-:W2:Y:S01]  /*2a20*/  LDG.E R23, desc[UR4][R10.64] ;  /* 0x000000040a177981 */ /* 0x000ea2000c1e1900 */
[----:B0-----:R-:W-:Y:S01]  /*2a30*/  IMAD.MOV.U32 R18, RZ, RZ, R2 ;  /* 0x000000ffff127224 */ /* 0x001fe200078e0002 */
[----:B------:R-:W-:-:S05]  /*2a40*/  MOV R19, R3 ;  /* 0x0000000300137202 */ /* 0x000fca0000000f00 */
[----:B------:R-:W3:Y:S01]  /*2a50*/  LDG.E R0, desc[UR4][R18.64+-0x8] ;  /* 0xfffff80412007981 */ /* 0x000ee2000c1e1900 */
[----:B------:R-:W-:Y:S01]  /*2a60*/  VIADD R27, R27, 0x4 ;  /* 0x000000041b1b7836 */ /* 0x000fe20000000000 */
[----:B------:R-:W-:Y:S04]  /*2a70*/  BSSY.RECONVERGENT B4, `(.L_x_62) ;  /* 0x000000e000047945 */ /* 0x000fe80003800200 */
[----:B------:R-:W-:Y:S01]  /*2a80*/  ISETP.NE.AND P4, PT, R27, RZ, PT ;  /* 0x000000ff1b00720c */ /* 0x000fe20003f85270 */
[----:B--2---:R-:W0:Y:S08]  /*2a90*/  MUFU.RCP R2, R23 ;  /* 0x0000001700027308 */ /* 0x004e300000001000 */
[----:B---3--:R-:W1:Y:S01]  /*2aa0*/  FCHK P0, R0, R23 ;  /* 0x0000001700007302 */ /* 0x008e620000000000 */
[----:B0-----:R-:W-:-:S04]  /*2ab0*/  FFMA R3, -R23, R2, 1 ;  /* 0x3f80000017037423 */ /* 0x001fc80000000102 */
[----:B------:R-:W-:-:S04]  /*2ac0*/  FFMA R3, R2, R3, R2 ;  /* 0x0000000302037223 */ /* 0x000fc80000000002 */
[----:B------:R-:W-:-:S04]  /*2ad0*/  FFMA R2, R0, R3, RZ ;  /* 0x0000000300027223 */ /* 0x000fc800000000ff */
[----:B------:R-:W-:-:S04]  /*2ae0*/  FFMA R21, -R23, R2, R0 ;  /* 0x0000000217157223 */ /* 0x000fc80000000100 */
[----:B------:R-:W-:Y:S01]  /*2af0*/  FFMA R3, R3, R21, R2 ;  /* 0x0000001503037223 */ /* 0x000fe20000000002 */
[----:B-1----:R-:W-:Y:S06]  /*2b00*/  @!P0 BRA `(.L_x_63) ;  /* 0x0000000000108947 */ /* 0x002fec0003800000 */
[----:B------:R-:W-:Y:S02]  /*2b10*/  MOV R3, R23 ;  /* 0x0000001700037202 */ /* 0x000fe40000000f00 */
[----:B------:R-:W-:-:S07]  /*2b20*/  MOV R2, 0x2b40 ;  /* 0x00002b4000027802 */ /* 0x000fce0000000f00 */
[----:B------:R-:W-:Y:S05]  /*2b30*/  CALL.REL.NOINC `($__internal_0_$__cuda_sm3x_div_rn_noftz_f32_slowpath) ;  /* 0x0000000400fc7944 */ /* 0x000fea0003c00000 */
[----:B------:R-:W-:-:S07]  /*2b40*/  IMAD.MOV.U32 R3, RZ, RZ, R0 ;  /* 0x000000ffff037224 */ /* 0x000fce00078e0000 */
.L_x_63:
[----:B------:R-:W-:Y:S05]  /*2b50*/  BSYNC.RECONVERGENT B4 ;  /* 0x0000000000047941 */ /* 0x000fea0003800200 */
.L_x_62:
[----:B------:R0:W-:Y:S04]  /*2b60*/  STG.E desc[UR4][R18.64+-0x8], R3 ;  /* 0xfffff80312007986 */ /* 0x0001e8000c101904 */
[----:B------:R-:W2:Y:S04]  /*2b70*/  LDG.E R23, desc[UR4][R10.64] ;  /* 0x000000040a177981 */ /* 0x000ea8000c1e1900 */
[----:B------:R-:W3:Y:S01]  /*2b80*/  LDG.E R0, desc[UR4][R18.64+-0x4] ;  /* 0xfffffc0412007981 */ /* 0x000ee2000c1e1900 */
[----:B------:R-:W-:Y:S01]  /*2b90*/  BSSY.RECONVERGENT B4, `(.L_x_64) ;  /* 0x000000d000047945 */ /* 0x000fe20003800200 */
[----:B--2---:R-:W1:Y:S08]  /*2ba0*/  MUFU.RCP R2, R23 ;  /* 0x0000001700027308 */ /* 0x004e700000001000 */
[----:B---3--:R-:W2:Y:S01]  /*2bb0*/  FCHK P0, R0, R23 ;  /* 0x0000001700007302 */ /* 0x008ea20000000000 */
[----:B-1----:R-:W-:-:S04]  /*2bc0*/  FFMA R21, -R23, R2, 1 ;  /* 0x3f80000017157423 */ /* 0x002fc80000000102 */
[----:B------:R-:W-:-:S04]  /*2bd0*/  FFMA R21, R2, R21, R2 ;  /* 0x0000001502157223 */ /* 0x000fc80000000002 */
[----:B------:R-:W-:-:S04]  /*2be0*/  FFMA R2, R0, R21, RZ ;  /* 0x0000001500027223 */ /* 0x000fc800000000ff */
[----:B------:R-:W-:-:S04]  /*2bf0*/  FFMA R22, -R23, R2, R0 ;  /* 0x0000000217167223 */ /* 0x000fc80000000100 */
[----:B------:R-:W-:Y:S01]  /*2c00*/  FFMA R21, R21, R22, R2 ;  /* 0x0000001615157223 */ /* 0x000fe20000000002 */
[----:B0-2---:R-:W-:Y:S06]  /*2c10*/  @!P0 BRA `(.L_x_65) ;  /* 0x0000000000108947 */ /* 0x005fec0003800000 */
[----:B------:R-:W-:Y:S02]  /*2c20*/  MOV R3, R23 ;  /* 0x0000001700037202 */ /* 0x000fe40000000f00 */
[----:B------:R-:W-:-:S07]  /*2c30*/  MOV R2, 0x2c50 ;  /* 0x00002c5000027802 */ /* 0x000fce0000000f00 */
[----:B------:R-:W-:Y:S05]  /*2c40*/  CALL.REL.NOINC `($__internal_0_$__cuda_sm3x_div_rn_noftz_f32_slowpath) ;  /* 0x0000000400b87944 */ /* 0x000fea0003c00000 */
[----:B------:R-:W-:-:S07]  /*2c50*/  IMAD.MOV.U32 R21, RZ, RZ, R0 ;  /* 0x000000ffff157224 */ /* 0x000fce00078e0000 */
.L_x_65:
[----:B------:R-:W-:Y:S05]  /*2c60*/  BSYNC.RECONVERGENT B4 ;  /* 0x0000000000047941 */ /* 0x000fea0003800200 */
.L_x_64:
        /* <DEDUP_REMOVED lines=15> */
[----:B------:R-:W-:-:S07]  /*2d60*/  MOV R3, R0 ;  /* 0x0000000000037202 */ /* 0x000fce0000000f00 */
.L_x_67:
[----:B------:R-:W-:Y:S05]  /*2d70*/  BSYNC.RECONVERGENT B4 ;  /* 0x0000000000047941 */ /* 0x000fea0003800200 */
.L_x_66:
        /* <DEDUP_REMOVED lines=12> */
[----:B------:R-:W-:Y:S01]  /*2e40*/  IMAD.MOV.U32 R3, RZ, RZ, R23 ;  /* 0x000000ffff037224 */ /* 0x000fe200078e0017 */
[----:B------:R-:W-:-:S07]  /*2e50*/  MOV R2, 0x2e70 ;  /* 0x00002e7000027802 */ /* 0x000fce0000000f00 */
[----:B------:R-:W-:Y:S05]  /*2e60*/  CALL.REL.NOINC `($__internal_0_$__cuda_sm3x_div_rn_noftz_f32_slowpath) ;  /* 0x0000000400307944 */ /* 0x000fea0003c00000 */
[----:B------:R-:W-:-:S07]  /*2e70*/  MOV R21, R0 ;  /* 0x0000000000157202 */ /* 0x000fce0000000f00 */
.L_x_69:
[----:B------:R-:W-:Y:S05]  /*2e80*/  BSYNC.RECONVERGENT B4 ;  /* 0x0000000000047941 */ /* 0x000fea0003800200 */
.L_x_68:
[----:B------:R0:W-:Y:S01]  /*2e90*/  STG.E desc[UR4][R18.64+0x4], R21 ;  /* 0x0000041512007986 */ /* 0x0001e2000c101904 */
[----:B------:R-:W-:-:S04]  /*2ea0*/  IADD3 R2, P0, PT, R18, 0x10, RZ ;  /* 0x0000001012027810 */ /* 0x000fc80007f1e0ff */
[----:B------:R-:W-:Y:S01]  /*2eb0*/  IADD3.X R3, PT, PT, RZ, R19, RZ, P0, !PT ;  /* 0x00000013ff037210 */ /* 0x000fe200007fe4ff */
[----:B------:R-:W-:Y:S08]  /*2ec0*/  @P4 BRA `(.L_x_70) ;  /* 0xfffffff800d44947 */ /* 0x000ff0000383ffff */
[----:B------:R-:W-:Y:S05]  /*2ed0*/  BSYNC.RECONVERGENT B3 ;  /* 0x0000000000037941 */ /* 0x000fea0003800200 */
.L_x_61:
[----:B------:R-:W-:-:S07]  /*2ee0*/  IMAD.MOV.U32 R27, RZ, RZ, R5 ;  /* 0x000000ffff1b7224 */ /* 0x000fce00078e0005 */
.L_x_60:
[----:B------:R-:W-:Y:S05]  /*2ef0*/  BSYNC.RECONVERGENT B0 ;  /* 0x0000000000007941 */ /* 0x000fea0003800200 */
.L_x_59:
[----:B------:R-:W-:Y:S01]  /*2f00*/  ISETP.NE.AND P0, PT, R7, RZ, PT ;  /* 0x000000ff0700720c */ /* 0x000fe20003f05270 */
[----:B------:R-:W-:-:S12]  /*2f10*/  BSSY.RECONVERGENT B0, `(.L_x_71) ;  /* 0x000003f000007945 */ /* 0x000fd80003800200 */
[----:B------:R-:W-:Y:S05]  /*2f20*/  @!P0 BRA `(.L_x_72) ;  /* 0x0000000000f48947 */ /* 0x000fea0003800000 */
[----:B------:R-:W2:Y:S01]  /*2f30*/  LDG.E R23, desc[UR4][R10.64] ;  /* 0x000000040a177981 */ /* 0x000ea2000c1e1900 */
[----:B0-----:R-:W-:-:S05]  /*2f40*/  IADD3 R19, PT, PT, R20, R27, RZ ;  /* 0x0000001b14137210 */ /* 0x001fca0007ffe0ff */
[----:B------:R-:W-:-:S05]  /*2f50*/  IMAD.WIDE.U32 R18, R19, 0x4, R14 ;  /* 0x0000000413127825 */ /* 0x000fca00078e000e */
[----:B------:R-:W3:Y:S01]  /*2f60*/  LDG.E R0, desc[UR4][R18.64] ;  /* 0x0000000412007981 */ /* 0x000ee2000c1e1900 */
[----:B------:R-:W-:Y:S01]  /*2f70*/  BSSY.RECONVERGENT B3, `(.L_x_73) ;  /* 0x000000e000037945 */ /* 0x000fe20003800200 */
[----:B------:R-:W-:Y:S01]  /*2f80*/  ISETP.NE.AND P4, PT, R7, 0x1, PT ;  /* 0x000000010700780c */ /* 0x000fe20003f85270 */
        /* <DEDUP_REMOVED lines=12> */
.L_x_74:
[----:B------:R-:W-:Y:S05]  /*3050*/  BSYNC.RECONVERGENT B3 ;  /* 0x0000000000037941 */ /* 0x000fea0003800200 */
.L_x_73:
[----:B------:R1:W-:Y:S01]  /*3060*/  STG.E desc[UR4][R18.64], R3 ;  /* 0x0000000312007986 */ /* 0x0003e2000c101904 */
[----:B------:R-:W-:Y:S05]  /*3070*/  @!P4 BRA `(.L_x_72) ;  /* 0x0000000000a0c947 */ /* 0x000fea0003800000 */
[----:B------:R-:W2:Y:S01]  /*3080*/  LDG.E R21, desc[UR4][R10.64] ;  /* 0x000000040a157981 */ /* 0x000ea2000c1e1900 */
[----:B-1----:R-:W-:-:S04]  /*3090*/  IADD3 R3, P0, PT, R20, R27, RZ ;  /* 0x0000001b14037210 */ /* 0x002fc80007f1e0ff */
[----:B------:R-:W-:Y:S02]  /*30a0*/  IADD3.X R0, PT, PT, RZ, RZ, RZ, P0, !PT ;  /* 0x000000ffff007210 */ /* 0x000fe400007fe4ff */
[----:B------:R-:W-:-:S04]  /*30b0*/  LEA R18, P0, R3, R14, 0x2 ;  /* 0x0000000e03127211 */ /* 0x000fc800078010ff */
[----:B------:R-:W-:-:S05]  /*30c0*/  LEA.HI.X R19, R3, R15, R0, 0x2, P0 ;  /* 0x0000000f03137211 */ /* 0x000fca00000f1400 */
        /* <DEDUP_REMOVED lines=15> */
.L_x_76:
[----:B------:R-:W-:Y:S05]  /*31c0*/  BSYNC.RECONVERGENT B3 ;  /* 0x0000000000037941 */ /* 0x000fea0003800200 */
.L_x_75:
[----:B------:R2:W-:Y:S01]  /*31d0*/  STG.E desc[UR4][R18.64+0x4], R3 ;  /* 0x0000040312007986 */ /* 0x0005e2000c101904 */
[----:B------:R-:W-:Y:S05]  /*31e0*/  @!P4 BRA `(.L_x_72) ;  /* 0x000000000044c947 */ /* 0x000fea0003800000 */
[----:B------:R-:W3:Y:S04]  /*31f0*/  LDG.E R11, desc[UR4][R10.64] ;  /* 0x000000040a0b7981 */ /* 0x000ee8000c1e1900 */
[----:B------:R-:W4:Y:S01]  /*3200*/  LDG.E R0, desc[UR4][R18.64+0x8] ;  /* 0x0000080412007981 */ /* 0x000f22000c1e1900 */
[----:B------:R-:W-:Y:S01]  /*3210*/  BSSY.RECONVERGENT B3, `(.L_x_77) ;  /* 0x000000d000037945 */ /* 0x000fe20003800200 */
[----:B---3--:R-:W2:Y:S08]  /*3220*/  MUFU.RCP R2, R11 ;  /* 0x0000000b00027308 */ /* 0x008eb00000001000 */
[----:B----4-:R-:W0:Y:S01]  /*3230*/  FCHK P0, R0, R11 ;  /* 0x0000000b00007302 */ /* 0x010e220000000000 */
[----:B--2---:R-:W-:-:S04]  /*3240*/  FFMA R3, -R11, R2, 1 ;  /* 0x3f8000000b037423 */ /* 0x004fc80000000102 */
[----:B------:R-:W-:-:S04]  /*3250*/  FFMA R3, R2, R3, R2 ;  /* 0x0000000302037223 */ /* 0x000fc80000000002 */
[----:B------:R-:W-:-:S04]  /*3260*/  FFMA R2, R0, R3, RZ ;  /* 0x0000000300027223 */ /* 0x000fc800000000ff */
[----:B------:R-:W-:-:S04]  /*3270*/  FFMA R20, -R11, R2, R0 ;  /* 0x000000020b147223 */ /* 0x000fc80000000100 */
[----:B------:R-:W-:Y:S01]  /*3280*/  FFMA R3, R3, R20, R2 ;  /* 0x0000001403037223 */ /* 0x000fe20000000002 */
[----:B0-----:R-:W-:Y:S06]  /*3290*/  @!P0 BRA `(.L_x_78) ;  /* 0x0000000000108947 */ /* 0x001fec0003800000 */
[----:B------:R-:W-:Y:S02]  /*32a0*/  MOV R3, R11 ;  /* 0x0000000b00037202 */ /* 0x000fe40000000f00 */
[----:B------:R-:W-:-:S07]  /*32b0*/  MOV R2, 0x32d0 ;  /* 0x000032d000027802 */ /* 0x000fce0000000f00 */
[----:B------:R-:W-:Y:S05]  /*32c0*/  CALL.REL.NOINC `($__internal_0_$__cuda_sm3x_div_rn_noftz_f32_slowpath) ;  /* 0x0000000000187944 */ /* 0x000fea0003c00000 */
[----:B------:R-:W-:-:S07]  /*32d0*/  MOV R3, R0 ;  /* 0x0000000000037202 */ /* 0x000fce0000000f00 */
.L_x_78:
[----:B------:R-:W-:Y:S05]  /*32e0*/  BSYNC.RECONVERGENT B3 ;  /* 0x0000000000037941 */ /* 0x000fea0003800200 */
.L_x_77:
[----:B------:R3:W-:Y:S02]  /*32f0*/  STG.E desc[UR4][R18.64+0x8], R3 ;  /* 0x0000080312007986 */ /* 0x0007e4000c101904 */
.L_x_72:
[----:B------:R-:W-:Y:S05]  /*3300*/  BSYNC.RECONVERGENT B0 ;  /* 0x0000000000007941 */ /* 0x000fea0003800200 */
.L_x_71:
[----:B------:R-:W-:Y:S05]  /*3310*/  @P5 BRA `(.L_x_79) ;  /* 0xfffffff400905947 */ /* 0x000fea000383ffff */
[----:B------:R-:W-:Y:S05]  /*3320*/  EXIT ;  /* 0x000000000000794d */ /* 0x000fea0003800000 */
        .weak           $__internal_0_$__cuda_sm3x_div_rn_noftz_f32_slowpath
        .type           $__internal_0_$__cuda_sm3x_div_rn_noftz_f32_slowpath,@function
        .size           $__internal_0_$__cuda_sm3x_div_rn_noftz_f32_slowpath,(.L_x_92 - $__internal_0_$__cuda_sm3x_div_rn_noftz_f32_slowpath)
$__internal_0_$__cuda_sm3x_div_rn_noftz_f32_slowpath:
[----:B------:R-:W-:Y:S01]  /*3330*/  SHF.R.U32.HI R21, RZ, 0x17, R3 ;  /* 0x00000017ff157819 */ /* 0x000fe20000011603 */
[----:B------:R-:W-:Y:S01]  /*3340*/  BSSY.RECONVERGENT B1, `(.L_x_80) ;  /* 0x0000064000017945 */ /* 0x000fe20003800200 */
[----:B------:R-:W-:Y:S02]  /*3350*/  SHF.R.U32.HI R24, RZ, 0x17, R0 ;  /* 0x00000017ff187819 */ /* 0x000fe40000011600 */
[----:B------:R-:W-:Y:S02]  /*3360*/  LOP3.LUT R21, R21, 0xff, RZ, 0xc0, !PT ;  /* 0x000000ff15157812 */ /* 0x000fe400078ec0ff */
[----:B------:R-:W-:-:S03]  /*3370*/  LOP3.LUT R24, R24, 0xff, RZ, 0xc0, !PT ;  /* 0x000000ff18187812 */ /* 0x000fc600078ec0ff */
[----:B------:R-:W-:Y:S01]  /*3380*/  VIADD R22, R21, 0xffffffff ;  /* 0xffffffff15167836 */ /* 0x000fe20000000000 */
[----:B------:R-:W-:-:S04]  /*3390*/  IADD3 R23, PT, PT, R24, -0x1, RZ ;  /* 0xffffffff18177810 */ /* 0x000fc80007ffe0ff */
[----:B------:R-:W-:-:S04]  /*33a0*/  ISETP.GT.U32.AND P0, PT, R22, 0xfd, PT ;  /* 0x000000fd1600780c */ /* 0x000fc80003f04070 */
[----:B------:R-:W-:-:S13]  /*33b0*/  ISETP.GT.U32.OR P0, PT, R23, 0xfd, P0 ;  /* 0x000000fd1700780c */ /* 0x000fda0000704470 */
[----:B------:R-:W-:Y:S01]  /*33c0*/  @!P0 MOV R22, RZ ;  /* 0x000000ff00168202 */ /* 0x000fe20000000f00 */
[----:B------:R-:W-:Y:S06]  /*33d0*/  @!P0 BRA `(.L_x_81) ;  /* 0x0000000000648947 */ /* 0x000fec0003800000 */
[----:B------:R-:W-:Y:S02]  /*33e0*/  FSETP.GTU.FTZ.AND P0, PT, |R0|, +INF , PT ;  /* 0x7f8000000000780b */ /* 0x000fe40003f1c200 */
[----:B------:R-:W-:-:S04]  /*33f0*/  FSETP.GTU.FTZ.AND P1, PT, |R3|, +INF , PT ;  /* 0x7f8000000300780b */ /* 0x000fc80003f3c200 */
[----:B------:R-:W-:-:S13]  /*3400*/  PLOP3.LUT P0, PT, P0, P1, PT, 0xf8, 0x8f ;  /* 0x00000000008f781c */ /* 0x000fda0000703f70 */
[----:B------:R-:W-:Y:S05]  /*3410*/  @P0 BRA `(.L_x_82) ;  /* 0x0000000400540947 */ /* 0x000fea0003800000 */
[----:B------:R-:W-:-:S13]  /*3420*/  LOP3.LUT P0, RZ, R3, 0x7fffffff, R0, 0xc8, !PT ;  /* 0x7fffffff03ff7812 */ /* 0x000fda000780c800 */
[----:B------:R-:W-:Y:S05]  /*3430*/  @!P0 BRA `(.L_x_83) ;  /* 0x0000000400448947 */ /* 0x000fea0003800000 */
[C---:B------:R-:W-:Y:S02]  /*3440*/  FSETP.NEU.FTZ.AND P2, PT, |R0|.reuse, +INF , PT ;  /* 0x7f8000000000780b */ /* 0x040fe40003f5d200 */
[----:B------:R-:W-:Y:S02]  /*3450*/  FSETP.NEU.FTZ.AND P0, PT, |R3|, +INF , PT ;  /* 0x7f8000000300780b */ /* 0x000fe40003f1d200 */
[----:B------:R-:W-:-:S11]  /*3460*/  FSETP.NEU.FTZ.AND P1, PT, |R0|, +INF , PT ;  /* 0x7f8000000000780b */ /* 0x000fd60003f3d200 */
[----:B------:R-:W-:Y:S05]  /*3470*/  @!P0 BRA !P2, `(.L_x_83) ;  /* 0x0000000400348947 */ /* 0x000fea0005000000 */
[----:B------:R-:W-:-:S04]  /*3480*/  LOP3.LUT P2, RZ, R0, 0x7fffffff, RZ, 0xc0, !PT ;  /* 0x7fffffff00ff7812 */ /* 0x000fc8000784c0ff */
[----:B------:R-:W-:-:S13]  /*3490*/  PLOP3.LUT P2, PT, P0, P2, PT, 0x2f, 0xf2 ;  /* 0x0000000000f2781c */ /* 0x000fda0000744577 */
[----:B------:R-:W-:Y:S05]  /*34a0*/  @P2 BRA `(.L_x_84) ;  /* 0x0000000400202947 */ /* 0x000fea0003800000 */
[----:B------:R-:W-:-:S04]  /*34b0*/  LOP3.LUT P0, RZ, R3, 0x7fffffff, RZ, 0xc0, !PT ;  /* 0x7fffffff03ff7812 */ /* 0x000fc8000780c0ff */
[----:B------:R-:W-:-:S13]  /*34c0*/  PLOP3.LUT P0, PT, P1, P0, PT, 0x2f, 0xf2 ;  /* 0x0000000000f2781c */ /* 0x000fda0000f00577 */
[----:B------:R-:W-:Y:S05]  /*34d0*/  @P0 BRA `(.L_x_85) ;  /* 0x0000000400080947 */ /* 0x000fea0003800000 */
[----:B------:R-:W-:-:S05]  /*34e0*/  VIADD R22, R24, 0xffffffff ;  /* 0xffffffff18167836 */ /* 0x000fca0000000000 */
[----:B------:R-:W-:Y:S02]  /*34f0*/  ISETP.GE.AND P0, PT, R22, RZ, PT ;  /* 0x000000ff1600720c */ /* 0x000fe40003f06270 */
[----:B------:R-:W-:-:S04]  /*3500*/  IADD3 R22, PT, PT, R21, -0x1, RZ ;  /* 0xffffffff15167810 */ /* 0x000fc80007ffe0ff */
[----:B------:R-:W-:-:S07]  /*3510*/  ISETP.GE.AND P1, PT, R22, RZ, PT ;  /* 0x000000ff1600720c */ /* 0x000fce0003f26270 */
[----:B------:R-:W-:Y:S01]  /*3520*/  @P0 MOV R22, RZ ;  /* 0x000000ff00160202 */ /* 0x000fe20000000f00 */
[----:B------:R-:W-:Y:S02]  /*3530*/  @!P0 IMAD.MOV.U32 R22, RZ, RZ, -0x40 ;  /* 0xffffffc0ff168424 */ /* 0x000fe400078e00ff */
[----:B------:R-:W-:-:S03]  /*3540*/  @!P0 FFMA R0, R0, 1.84467440737095516160e+19, RZ ;  /* 0x5f80000000008823 */ /* 0x000fc600000000ff */
[----:B------:R-:W-:Y:S01]  /*3550*/  @!P1 FFMA R3, R3, 1.84467440737095516160e+19, RZ ;  /* 0x5f80000003039823 */ /* 0x000fe200000000ff */
[----:B------:R-:W-:-:S07]  /*3560*/  @!P1 IADD3 R22, PT, PT, R22, 0x40, RZ ;  /* 0x0000004016169810 */ /* 0x000fce0007ffe0ff */
.L_x_81:
[----:B------:R-:W-:Y:S01]  /*3570*/  LEA R28, R21, 0xc0800000, 0x17 ;  /* 0xc0800000151c7811 */ /* 0x000fe200078eb8ff */
[----:B------:R-:W-:Y:S01]  /*3580*/  VIADD R24, R24, 0xffffff81 ;  /* 0xffffff8118187836 */ /* 0x000fe20000000000 */
[----:B------:R-:W-:Y:S02]  /*3590*/  BSSY.RECONVERGENT B2, `(.L_x_86) ;  /* 0x0000035000027945 */ /* 0x000fe40003800200 */
[----:B------:R-:W-:Y:S01]  /*35a0*/  IADD3 R28, PT, PT, -R28, R3, RZ ;  /* 0x000000031c1c7210 */ /* 0x000fe20007ffe1ff */
[----:B------:R-:W-:-:S03]  /*35b0*/  IMAD R0, R24, -0x800000, R0 ;  /* 0xff80000018007824 */ /* 0x000fc600078e0200 */
[----:B------:R-:W0:Y:S01]  /*35c0*/  MUFU.RCP R26, R28 ;  /* 0x0000001c001a7308 */ /* 0x000e220000001000 */
[----:B------:R-:W-:-:S04]  /*35d0*/  FADD.FTZ R23, -R28, -RZ ;  /* 0x800000ff1c177221 */ /* 0x000fc80000010100 */
[----:B0-----:R-:W-:-:S04]  /*35e0*/  FFMA R3, R26, R23, 1 ;  /* 0x3f8000001a037423 */ /* 0x001fc80000000017 */
[----:B------:R-:W-:-:S04]  /*35f0*/  FFMA R3, R26, R3, R26 ;  /* 0x000000031a037223 */ /* 0x000fc8000000001a */
[----:B------:R-:W-:-:S04]  /*3600*/  FFMA R26, R0, R3, RZ ;  /* 0x00000003001a7223 */ /* 0x000fc800000000ff */
[----:B------:R-:W-:-:S04]  /*3610*/  FFMA R25, R23, R26, R0 ;  /* 0x0000001a17197223 */ /* 0x000fc80000000000 */
[----:B------:R-:W-:Y:S01]  /*3620*/  FFMA R26, R3, R25, R26 ;  /* 0x00000019031a7223 */ /* 0x000fe2000000001a */
[----:B------:R-:W-:-:S03]  /*3630*/  IADD3 R25, PT, PT, R24, 0x7f, -R21 ;  /* 0x0000007f18197810 */ /* 0x000fc60007ffe815 */
[----:B------:R-:W-:Y:S01]  /*3640*/  FFMA R23, R23, R26, R0 ;  /* 0x0000001a17177223 */ /* 0x000fe20000000000 */
[----:B------:R-:W-:-:S03]  /*3650*/  IADD3 R25, PT, PT, R25, R22, RZ ;  /* 0x0000001619197210 */ /* 0x000fc60007ffe0ff */
[----:B------:R-:W-:-:S05]  /*3660*/  FFMA R0, R3, R23, R26 ;  /* 0x0000001703007223 */ /* 0x000fca000000001a */
[----:B------:R-:W-:-:S04]  /*3670*/  SHF.R.U32.HI R21, RZ, 0x17, R0 ;  /* 0x00000017ff157819 */ /* 0x000fc80000011600 */
[----:B------:R-:W-:-:S04]  /*3680*/  LOP3.LUT R22, R21, 0xff, RZ, 0xc0, !PT ;  /* 0x000000ff15167812 */ /* 0x000fc800078ec0ff */
[----:B------:R-:W-:-:S05]  /*3690*/  IADD3 R21, PT, PT, R22, R25, RZ ;  /* 0x0000001916157210 */ /* 0x000fca0007ffe0ff */
[----:B------:R-:W-:-:S05]  /*36a0*/  VIADD R22, R21, 0xffffffff ;  /* 0xffffffff15167836 */ /* 0x000fca0000000000 */
[----:B------:R-:W-:-:S13]  /*36b0*/  ISETP.GE.U32.AND P0, PT, R22, 0xfe, PT ;  /* 0x000000fe1600780c */ /* 0x000fda0003f06070 */
[----:B------:R-:W-:Y:S05]  /*36c0*/  @!P0 BRA `(.L_x_87) ;  /* 0x0000000000808947 */ /* 0x000fea0003800000 */
[----:B------:R-:W-:-:S13]  /*36d0*/  ISETP.GT.AND P0, PT, R21, 0xfe, PT ;  /* 0x000000fe1500780c */ /* 0x000fda0003f04270 */
[----:B------:R-:W-:Y:S05]  /*36e0*/  @P0 BRA `(.L_x_88) ;  /* 0x00000000006c0947 */ /* 0x000fea0003800000 */
[----:B------:R-:W-:-:S13]  /*36f0*/  ISETP.GE.AND P0, PT, R21, 0x1, PT ;  /* 0x000000011500780c */ /* 0x000fda0003f06270 */
[----:B------:R-:W-:Y:S05]  /*3700*/  @P0 BRA `(.L_x_89) ;  /* 0x0000000000740947 */ /* 0x000fea0003800000 */
[----:B------:R-:W-:Y:S02]  /*3710*/  ISETP.GE.AND P0, PT, R21, -0x18, PT ;  /* 0xffffffe81500780c */ /* 0x000fe40003f06270 */
[----:B------:R-:W-:-:S11]  /*3720*/  LOP3.LUT R0, R0, 0x80000000, RZ, 0xc0, !PT ;  /* 0x8000000000007812 */ /* 0x000fd600078ec0ff */
[----:B------:R-:W-:Y:S05]  /*3730*/  @!P0 BRA `(.L_x_89) ;  /* 0x0000000000688947 */ /* 0x000fea0003800000 */
[CCC-:B------:R-:W-:Y:S01]  /*3740*/  FFMA.RZ R22, R3.reuse, R23.reuse, R26.reuse ;  /* 0x0000001703167223 */ /* 0x1c0fe2000000c01a */
[CCC-:B------:R-:W-:Y:S01]  /*3750*/  FFMA.RP R24, R3.reuse, R23.reuse, R26.reuse ;  /* 0x0000001703187223 */ /* 0x1c0fe2000000801a */
[----:B------:R-:W-:Y:S01]  /*3760*/  FFMA.RM R23, R3, R23, R26 ;  /* 0x0000001703177223 */ /* 0x000fe2000000401a */
[C---:B------:R-:W-:Y:S02]  /*3770*/  IADD3 R3, PT, PT, R21.reuse, 0x20, RZ ;  /* 0x0000002015037810 */ /* 0x040fe40007ffe0ff */
[----:B------:R-:W-:Y:S02]  /*3780*/  LOP3.LUT R22, R22, 0x7fffff, RZ, 0xc0, !PT ;  /* 0x007fffff16167812 */ /* 0x000fe400078ec0ff */
[C---:B------:R-:W-:Y:S02]  /*3790*/  ISETP.NE.AND P0, PT, R21.reuse, RZ, PT ;  /* 0x000000ff1500720c */ /* 0x040fe40003f05270 */
[----:B------:R-:W-:Y:S02]  /*37a0*/  LOP3.LUT R22, R22, 0x800000, RZ, 0xfc, !PT ;  /* 0x0080000016167812 */ /* 0x000fe400078efcff */
[----:B------:R-:W-:-:S02]  /*37b0*/  ISETP.NE.AND P1, PT, R21, RZ, PT ;  /* 0x000000ff1500720c */ /* 0x000fc40003f25270 */
[----:B------:R-:W-:Y:S02]  /*37c0*/  IADD3 R21, PT, PT, -R21, RZ, RZ ;  /* 0x000000ff15157210 */ /* 0x000fe40007ffe1ff */
[----:B------:R-:W-:Y:S02]  /*37d0*/  SHF.L.U32 R3, R22, R3, RZ ;  /* 0x0000000316037219 */ /* 0x000fe400000006ff */
[----:B------:R-:W-:Y:S02]  /*37e0*/  FSETP.NEU.FTZ.AND P2, PT, R24, R23, PT ;  /* 0x000000171800720b */ /* 0x000fe40003f5d000 */
[----:B------:R-:W-:Y:S02]  /*37f0*/  SEL R21, R21, RZ, P0 ;  /* 0x000000ff15157207 */ /* 0x000fe40000000000 */
[----:B------:R-:W-:Y:S02]  /*3800*/  ISETP.NE.AND P1, PT, R3, RZ, P1 ;  /* 0x000000ff0300720c */ /* 0x000fe40000f25270 */
[----:B------:R-:W-:-:S02]  /*3810*/  SHF.R.U32.HI R22, RZ, R21, R22 ;  /* 0x00000015ff167219 */ /* 0x000fc40000011616 */
[----:B------:R-:W-:Y:S02]  /*3820*/  PLOP3.LUT P1, PT, P2, P1, PT, 0xf8, 0x8f ;  /* 0x00000000008f781c */ /* 0x000fe40001723f70 */
[----:B------:R-:W-:Y:S02]  /*3830*/  SHF.R.U32.HI R21, RZ, 0x1, R22 ;  /* 0x00000001ff157819 */ /* 0x000fe40000011616 */
[----:B------:R-:W-:-:S04]  /*3840*/  SEL R24, RZ, 0x1, !P1 ;  /* 0x00000001ff187807 */ /* 0x000fc80004800000 */
[----:B------:R-:W-:-:S04]  /*3850*/  LOP3.LUT R3, R24, 0x1, R21, 0xf8, !PT ;  /* 0x0000000118037812 */ /* 0x000fc800078ef815 */
[----:B------:R-:W-:-:S05]  /*3860*/  LOP3.LUT R22, R3, R22, RZ, 0xc0, !PT ;  /* 0x0000001603167212 */ /* 0x000fca00078ec0ff */
[----:B------:R-:W-:-:S05]  /*3870*/  IMAD.IADD R21, R21, 0x1, R22 ;  /* 0x0000000115157824 */ /* 0x000fca00078e0216 */
[----:B------:R-:W-:Y:S01]  /*3880*/  LOP3.LUT R0, R21, R0, RZ, 0xfc, !PT ;  /* 0x0000000015007212 */ /* 0x000fe200078efcff */
[----:B------:R-:W-:Y:S06]  /*3890*/  BRA `(.L_x_89) ;  /* 0x0000000000107947 */ /* 0x000fec0003800000 */
.L_x_88:
[----:B------:R-:W-:-:S04]  /*38a0*/  LOP3.LUT R0, R0, 0x80000000, RZ, 0xc0, !PT ;  /* 0x8000000000007812 */ /* 0x000fc800078ec0ff */
[----:B------:R-:W-:Y:S01]  /*38b0*/  LOP3.LUT R0, R0, 0x7f800000, RZ, 0xfc, !PT ;  /* 0x7f80000000007812 */ /* 0x000fe200078efcff */
[----:B------:R-:W-:Y:S06]  /*38c0*/  BRA `(.L_x_89) ;  /* 0x0000000000047947 */ /* 0x000fec0003800000 */
.L_x_87:
[----:B------:R-:W-:-:S07]  /*38d0*/  LEA R0, R25, R0, 0x17 ;  /* 0x0000000019007211 */ /* 0x000fce00078eb8ff */
.L_x_89:
[----:B------:R-:W-:Y:S05]  /*38e0*/  BSYNC.RECONVERGENT B2 ;  /* 0x0000000000027941 */ /* 0x000fea0003800200 */
.L_x_86:
[----:B------:R-:W-:Y:S05]  /*38f0*/  BRA `(.L_x_90) ;  /* 0x0000000000207947 */ /* 0x000fea0003800000 */
.L_x_85:
[----:B------:R-:W-:-:S04]  /*3900*/  LOP3.LUT R0, R3, 0x80000000, R0, 0x48, !PT ;  /* 0x8000000003007812 */ /* 0x000fc800078e4800 */
[----:B------:R-:W-:Y:S01]  /*3910*/  LOP3.LUT R0, R0, 0x7f800000, RZ, 0xfc, !PT ;  /* 0x7f80000000007812 */ /* 0x000fe200078efcff */
[----:B------:R-:W-:Y:S06]  /*3920*/  BRA `(.L_x_90) ;  /* 0x0000000000147947 */ /* 0x000fec0003800000 */
.L_x_84:
[----:B------:R-:W-:Y:S01]  /*3930*/  LOP3.LUT R0, R3, 0x80000000, R0, 0x48, !PT ;  /* 0x8000000003007812 */ /* 0x000fe200078e4800 */
[----:B------:R-:W-:Y:S06]  /*3940*/  BRA `(.L_x_90) ;  /* 0x00000000000c7947 */ /* 0x000fec0003800000 */
.L_x_83:
[----:B------:R-:W0:Y:S01]  /*3950*/  MUFU.RSQ R0, -QNAN ;  /* 0xffc0000000007908 */ /* 0x000e220000001400 */
[----:B------:R-:W-:Y:S05]  /*3960*/  BRA `(.L_x_90) ;  /* 0x0000000000047947 */ /* 0x000fea0003800000 */
.L_x_82:
[----:B------:R-:W-:-:S07]  /*3970*/  FADD.FTZ R0, R0, R3 ;  /* 0x0000000300007221 */ /* 0x000fce0000010000 */
.L_x_90:
[----:B------:R-:W-:Y:S05]  /*3980*/  BSYNC.RECONVERGENT B1 ;  /* 0x0000000000017941 */ /* 0x000fea0003800200 */
.L_x_80:
[----:B------:R-:W-:-:S04]  /*3990*/  HFMA2 R3, -RZ, RZ, 0, 0 ;  /* 0x00000000ff037431 */ /* 0x000fc800000001ff */
[----:B0-----:R-:W-:Y:S05]  /*39a0*/  RET.REL.NODEC R2 `(_Z12square_arrayP10query_infoPfS1_S1_S1_S1_S1_S1_i) ;  /* 0xffffffc402947950 */ /* 0x001fea0003c3ffff */
.L_x_91:
[----:B------:R-:W-:-:S00]  /*39b0*/  BRA `(.L_x_91) ;  /* 0xfffffffc00fc7947 */ /* 0x000fc0000383ffff */
[----:B------:R-:W-:-:S00]  /*39c0*/  NOP ;  /* 0x0000000000007918 */ /* 0x000fc00000000000 */
        /* <DEDUP_REMOVED lines=11> */
.L_x_92:


//--------------------- .nv.shared.reserved.0     --------------------------
	.section	.nv.shared.reserved.0,"aw",@nobits
	.weak		__nv_reservedSMEM_offset_0_alias
	.size		__nv_reservedSMEM_offset_0_alias, 0, 64
	.other		__nv_reservedSMEM_offset_0_alias,@"STO_CUDA_RESERVED_SHARED STV_DEFAULT"
__nv_reservedSMEM_offset_0_alias:
	.zero		0
	.zero		64


//--------------------- .nv.constant0._Z12square_arrayP10query_infoPfS1_S1_S1_S1_S1_S1_i --------------------------
	.section	.nv.constant0._Z12square_arrayP10query_infoPfS1_S1_S1_S1_S1_S1_i,"a",@progbits
	.sectionflags	@""
	.align	4
.nv.constant0._Z12square_arrayP10query_infoPfS1_S1_S1_S1_S1_S1_i:
	.zero		964


//--------------------- SYMBOLS --------------------------

	.type		.nv.reservedSmem.offset0,@object
	.size		.nv.reservedSmem.offset0,0x4
